	.target	sm_90a

	.elftype	@"ET_EXEC"


//--------------------- .note.nv.tkinfo           --------------------------
	.section	.note.nv.tkinfo,"",@"SHT_NOTE"
	.sectionflags	@"SHF_NOTE_NV_TKINFO"
	.tkinfo
        /*0018*/ 	.word	0x00000002
        /*0030*/ 	.string	""
        /*0030*/ 	.string	"ptxas"
        /*0030*/ 	.string	"Cuda compilation tools, release 13.0, V13.0.88"
        /*0030*/ 	.string	"Build cuda_13.0.r13.0/compiler.36424714_0"
        /*0030*/ 	.string	"-arch sm_90a -m 64 "



//--------------------- .note.nv.cuinfo           --------------------------
	.section	.note.nv.cuinfo,"",@"SHT_NOTE"
	.sectionflags	@"SHF_NOTE_NV_CUINFO"
        /*0018*/ 	.short	0x0002
        /*001a*/ 	.short	0x005a
        /*001c*/ 	.short	0x0082
	.zero		2


//--------------------- .nv.info                  --------------------------
	.section	.nv.info,"",@"SHT_CUDA_INFO"
	.align	4


	//----- nvinfo : EIATTR_REGCOUNT
	.align		4
        /*0000*/ 	.byte	0x04, 0x2f
        /*0002*/ 	.short	(.L_12 - .L_11)
	.align		4
.L_11:
        /*0004*/ 	.word	index@(_ZN7cutlass13device_kernelINS_4conv6kernel13ConvUniversalINS1_16ConvProblemShapeILNS1_8OperatorE1ELi3EEENS1_10collective14CollectiveConvINS1_46MainloopSm90TmaGmmaWarpSpecializedImplicitGemmILS5_1ELi4ELi3EN4cute5tupleIJNSA_1CILi1EEESD_SD_EEENS1_36KernelImplicitTmaWarpSpecializedSm90ELi1EEENSB_IJNSC_ILi256EEENSC_ILi128EEENSB_IJNSC_ILi64EEEEEEEEENS_10bfloat16_tESM_NSA_8TiledMMAINSA_8MMA_AtomIJNSA_4SM904GMMA28MMA_64x128x16_F32BF16BF16_SSILNSQ_5MajorE0ELSS_1ELNSQ_7ScaleInE1ELST_1EEEEEENSA_6LayoutISE_NSB_IJNSC_ILi0EEESX_SX_EEEEENSB_IJNSA_10UnderscoreES10_S10_EEEEENS7_6detail26Sm90ImplicitGemmTileTraitsINSA_20SM90_TMA_LOAD_IM2COLENSA_14ComposedLayoutINSA_7SwizzleILi3ELi4ELi3EEENSA_18smem_ptr_flag_bitsILi16EEENSW_INSB_IJNSB_IJNSC_ILi8EEENSC_ILi32EEEEEENSB_IJSJ_SD_EEENSB_IJSD_NSC_ILi4EEEEEEEEENSB_IJNSB_IJSJ_NSC_ILi512EEEEEENSB_IJSD_SX_EEENSB_IJSX_NSC_ILi16384EEEEEEEEEEEEEvEENS14_INSA_13SM90_TMA_LOADENS16_IS18_S1A_NSW_INSB_IJNSB_IJSJ_NSC_ILi2EEEEEENSB_IJS1B_S1B_EEES1G_EEENSB_IJNSB_IJSD_NSC_ILi4096EEEEEES1J_NSB_IJSX_NSC_ILi8192EEEEEEEEEEEEEvEEEENS_8epilogue10collective6detail29Sm90TmaWarpSpecializedAdapterINS26_15DefaultEpilogueISM_NSB_IJNSB_IJllllEEESD_SX_EEES2B_NS25_6thread17LinearCombinationISM_Li1EffLNS2C_9ScaleType4KindE0ELNS_15FloatRoundStyleE2ESM_EENS_4gemm15EpilogueDefaultEEEEEvvEEEEvNT_6ParamsE)
        /*0008*/ 	.word	0x000000ff


	//----- nvinfo : EIATTR_FRAME_SIZE
	.align		4
.L_12:
        /*000c*/ 	.byte	0x04, 0x11
        /*000e*/ 	.short	(.L_14 - .L_13)
	.align		4
.L_13:
        /*0010*/ 	.word	index@(_ZN7cutlass13device_kernelINS_4conv6kernel13ConvUniversalINS1_16ConvProblemShapeILNS1_8OperatorE1ELi3EEENS1_10collective14CollectiveConvINS1_46MainloopSm90TmaGmmaWarpSpecializedImplicitGemmILS5_1ELi4ELi3EN4cute5tupleIJNSA_1CILi1EEESD_SD_EEENS1_36KernelImplicitTmaWarpSpecializedSm90ELi1EEENSB_IJNSC_ILi256EEENSC_ILi128EEENSB_IJNSC_ILi64EEEEEEEEENS_10bfloat16_tESM_NSA_8TiledMMAINSA_8MMA_AtomIJNSA_4SM904GMMA28MMA_64x128x16_F32BF16BF16_SSILNSQ_5MajorE0ELSS_1ELNSQ_7ScaleInE1ELST_1EEEEEENSA_6LayoutISE_NSB_IJNSC_ILi0EEESX_SX_EEEEENSB_IJNSA_10UnderscoreES10_S10_EEEEENS7_6detail26Sm90ImplicitGemmTileTraitsINSA_20SM90_TMA_LOAD_IM2COLENSA_14ComposedLayoutINSA_7SwizzleILi3ELi4ELi3EEENSA_18smem_ptr_flag_bitsILi16EEENSW_INSB_IJNSB_IJNSC_ILi8EEENSC_ILi32EEEEEENSB_IJSJ_SD_EEENSB_IJSD_NSC_ILi4EEEEEEEEENSB_IJNSB_IJSJ_NSC_ILi512EEEEEENSB_IJSD_SX_EEENSB_IJSX_NSC_ILi16384EEEEEEEEEEEEEvEENS14_INSA_13SM90_TMA_LOADENS16_IS18_S1A_NSW_INSB_IJNSB_IJSJ_NSC_ILi2EEEEEENSB_IJS1B_S1B_EEES1G_EEENSB_IJNSB_IJSD_NSC_ILi4096EEEEEES1J_NSB_IJSX_NSC_ILi8192EEEEEEEEEEEEEvEEEENS_8epilogue10collective6detail29Sm90TmaWarpSpecializedAdapterINS26_15DefaultEpilogueISM_NSB_IJNSB_IJllllEEESD_SX_EEES2B_NS25_6thread17LinearCombinationISM_Li1EffLNS2C_9ScaleType4KindE0ELNS_15FloatRoundStyleE2ESM_EENS_4gemm15EpilogueDefaultEEEEEvvEEEEvNT_6ParamsE)
        /*0014*/ 	.word	0x000003e8


	//----- nvinfo : EIATTR_MIN_STACK_SIZE
	.align		4
.L_14:
        /*0018*/ 	.byte	0x04, 0x12
        /*001a*/ 	.short	(.L_16 - .L_15)
	.align		4
.L_15:
        /*001c*/ 	.word	index@(_ZN7cutlass13device_kernelINS_4conv6kernel13ConvUniversalINS1_16ConvProblemShapeILNS1_8OperatorE1ELi3EEENS1_10collective14CollectiveConvINS1_46MainloopSm90TmaGmmaWarpSpecializedImplicitGemmILS5_1ELi4ELi3EN4cute5tupleIJNSA_1CILi1EEESD_SD_EEENS1_36KernelImplicitTmaWarpSpecializedSm90ELi1EEENSB_IJNSC_ILi256EEENSC_ILi128EEENSB_IJNSC_ILi64EEEEEEEEENS_10bfloat16_tESM_NSA_8TiledMMAINSA_8MMA_AtomIJNSA_4SM904GMMA28MMA_64x128x16_F32BF16BF16_SSILNSQ_5MajorE0ELSS_1ELNSQ_7ScaleInE1ELST_1EEEEEENSA_6LayoutISE_NSB_IJNSC_ILi0EEESX_SX_EEEEENSB_IJNSA_10UnderscoreES10_S10_EEEEENS7_6detail26Sm90ImplicitGemmTileTraitsINSA_20SM90_TMA_LOAD_IM2COLENSA_14ComposedLayoutINSA_7SwizzleILi3ELi4ELi3EEENSA_18smem_ptr_flag_bitsILi16EEENSW_INSB_IJNSB_IJNSC_ILi8EEENSC_ILi32EEEEEENSB_IJSJ_SD_EEENSB_IJSD_NSC_ILi4EEEEEEEEENSB_IJNSB_IJSJ_NSC_ILi512EEEEEENSB_IJSD_SX_EEENSB_IJSX_NSC_ILi16384EEEEEEEEEEEEEvEENS14_INSA_13SM90_TMA_LOADENS16_IS18_S1A_NSW_INSB_IJNSB_IJSJ_NSC_ILi2EEEEEENSB_IJS1B_S1B_EEES1G_EEENSB_IJNSB_IJSD_NSC_ILi4096EEEEEES1J_NSB_IJSX_NSC_ILi8192EEEEEEEEEEEEEvEEEENS_8epilogue10collective6detail29Sm90TmaWarpSpecializedAdapterINS26_15DefaultEpilogueISM_NSB_IJNSB_IJllllEEESD_SX_EEES2B_NS25_6thread17LinearCombinationISM_Li1EffLNS2C_9ScaleType4KindE0ELNS_15FloatRoundStyleE2ESM_EENS_4gemm15EpilogueDefaultEEEEEvvEEEEvNT_6ParamsE)
        /*0020*/ 	.word	0x000003e8
.L_16:


//--------------------- .nv.compat                --------------------------
	.section	.nv.compat,"",@"SHT_CUDA_COMPAT_INFO"
	.align	4
        /*0000*/ 	.byte	0x02, 0x09, 0x01, 0x00, 0x02, 0x02, 0x04, 0x00, 0x02, 0x05, 0x05, 0x00, 0x03, 0x07, 0x01, 0x01
        /*0010*/ 	.byte	0x02, 0x03, 0x01, 0x00, 0x02, 0x06, 0x01, 0x00, 0x04, 0x0b, 0x08, 0x00, 0x00, 0x00, 0x00, 0x00
        /*0020*/ 	.byte	0x00, 0x00, 0x00, 0x00


//--------------------- .nv.info._ZN7cutlass13device_kernelINS_4conv6kernel13ConvUniversalINS1_16ConvProblemShapeILNS1_8OperatorE1ELi3EEENS1_10collective14CollectiveConvINS1_46MainloopSm90TmaGmmaWarpSpecializedImplicitGemmILS5_1ELi4ELi3EN4cute5tupleIJNSA_1CILi1EEESD_SD_EEENS1_36KernelImplicitTmaWarpSpecializedSm90ELi1EEENSB_IJNSC_ILi256EEENSC_ILi128EEENSB_IJNSC_ILi64EEEEEEEEENS_10bfloat16_tESM_NSA_8TiledMMAINSA_8MMA_AtomIJNSA_4SM904GMMA28MMA_64x128x16_F32BF16BF16_SSILNSQ_5MajorE0ELSS_1ELNSQ_7ScaleInE1ELST_1EEEEEENSA_6LayoutISE_NSB_IJNSC_ILi0EEESX_SX_EEEEENSB_IJNSA_10UnderscoreES10_S10_EEEEENS7_6detail26Sm90ImplicitGemmTileTraitsINSA_20SM90_TMA_LOAD_IM2COLENSA_14ComposedLayoutINSA_7SwizzleILi3ELi4ELi3EEENSA_18smem_ptr_flag_bitsILi16EEENSW_INSB_IJNSB_IJNSC_ILi8EEENSC_ILi32EEEEEENSB_IJSJ_SD_EEENSB_IJSD_NSC_ILi4EEEEEEEEENSB_IJNSB_IJSJ_NSC_ILi512EEEEEENSB_IJSD_SX_EEENSB_IJSX_NSC_ILi16384EEEEEEEEEEEEEvEENS14_INSA_13SM90_TMA_LOADENS16_IS18_S1A_NSW_INSB_IJNSB_IJSJ_NSC_ILi2EEEEEENSB_IJS1B_S1B_EEES1G_EEENSB_IJNSB_IJSD_NSC_ILi4096EEEEEES1J_NSB_IJSX_NSC_ILi8192EEEEEEEEEEEEEvEEEENS_8epilogue10collective6detail29Sm90TmaWarpSpecializedAdapterINS26_15DefaultEpilogueISM_NSB_IJNSB_IJllllEEESD_SX_EEES2B_NS25_6thread17LinearCombinationISM_Li1EffLNS2C_9ScaleType4KindE0ELNS_15FloatRoundStyleE2ESM_EENS_4gemm15EpilogueDefaultEEEEEvvEEEEvNT_6ParamsE --------------------------
	.section	.nv.info._ZN7cutlass13device_kernelINS_4conv6kernel13ConvUniversalINS1_16ConvProblemShapeILNS1_8OperatorE1ELi3EEENS1_10collective14CollectiveConvINS1_46MainloopSm90TmaGmmaWarpSpecializedImplicitGemmILS5_1ELi4ELi3EN4cute5tupleIJNSA_1CILi1EEESD_SD_EEENS1_36KernelImplicitTmaWarpSpecializedSm90ELi1EEENSB_IJNSC_ILi256EEENSC_ILi128EEENSB_IJNSC_ILi64EEEEEEEEENS_10bfloat16_tESM_NSA_8TiledMMAINSA_8MMA_AtomIJNSA_4SM904GMMA28MMA_64x128x16_F32BF16BF16_SSILNSQ_5MajorE0ELSS_1ELNSQ_7ScaleInE1ELST_1EEEEEENSA_6LayoutISE_NSB_IJNSC_ILi0EEESX_SX_EEEEENSB_IJNSA_10UnderscoreES10_S10_EEEEENS7_6detail26Sm90ImplicitGemmTileTraitsINSA_20SM90_TMA_LOAD_IM2COLENSA_14ComposedLayoutINSA_7SwizzleILi3ELi4ELi3EEENSA_18smem_ptr_flag_bitsILi16EEENSW_INSB_IJNSB_IJNSC_ILi8EEENSC_ILi32EEEEEENSB_IJSJ_SD_EEENSB_IJSD_NSC_ILi4EEEEEEEEENSB_IJNSB_IJSJ_NSC_ILi512EEEEEENSB_IJSD_SX_EEENSB_IJSX_NSC_ILi16384EEEEEEEEEEEEEvEENS14_INSA_13SM90_TMA_LOADENS16_IS18_S1A_NSW_INSB_IJNSB_IJSJ_NSC_ILi2EEEEEENSB_IJS1B_S1B_EEES1G_EEENSB_IJNSB_IJSD_NSC_ILi4096EEEEEES1J_NSB_IJSX_NSC_ILi8192EEEEEEEEEEEEEvEEEENS_8epilogue10collective6detail29Sm90TmaWarpSpecializedAdapterINS26_15DefaultEpilogueISM_NSB_IJNSB_IJllllEEESD_SX_EEES2B_NS25_6thread17LinearCombinationISM_Li1EffLNS2C_9ScaleType4KindE0ELNS_15FloatRoundStyleE2ESM_EENS_4gemm15EpilogueDefaultEEEEEvvEEEEvNT_6ParamsE,"",@"SHT_CUDA_INFO"
	.sectionflags	@""
	.align	4


	//----- nvinfo : EIATTR_CUDA_API_VERSION
	.align		4
        /*0000*/ 	.byte	0x04, 0x37
        /*0002*/ 	.short	(.L_18 - .L_17)
.L_17:
        /*0004*/ 	.word	0x00000082


	//----- nvinfo : EIATTR_KPARAM_INFO
	.align		4
.L_18:
        /*0008*/ 	.byte	0x04, 0x17
        /*000a*/ 	.short	(.L_20 - .L_19)
.L_19:
        /*000c*/ 	.word	0x00000000
        /*0010*/ 	.short	0x0000
        /*0012*/ 	.short	0x0070
        /*0014*/ 	.byte	0x00, 0xf0, 0x01, 0x10


	//----- nvinfo : EIATTR_SPARSE_MMA_MASK
	.align		4
.L_20:
        /*0018*/ 	.byte	0x03, 0x50
        /*001a*/ 	.short	0x0000


	//----- nvinfo : EIATTR_MAXREG_COUNT
	.align		4
        /*001c*/ 	.byte	0x03, 0x1b
        /*001e*/ 	.short	0x00ff


	//----- nvinfo : EIATTR_NUM_BARRIERS
	.align		4
        /*0020*/ 	.byte	0x02, 0x4c
        /*0022*/ 	.byte	0x01
	.zero		1


	//----- nvinfo : EIATTR_ANNOTATIONS
	.align		4
        /*0024*/ 	.byte	0x04, 0x55
        /*0026*/ 	.short	(.L_22 - .L_21)


	//   ....[0]....
.L_21:
        /*0028*/ 	.word	0x00000001
        /*002c*/ 	.byte	0x40, 0x07, 0x00, 0x00, 0x01, 0x00, 0x00, 0x00, 0x80, 0x07, 0x00, 0x00, 0x01, 0x00, 0x00, 0x00
        /* <DEDUP_REMOVED lines=368> */
        /*173c*/ 	.byte	0xf0, 0x1e, 0x01, 0x00, 0x01, 0x00, 0x00, 0x00, 0xd0, 0x21, 0x01, 0x00


	//----- nvinfo : EIATTR_MERCURY_ISA_VERSION
	.align		4
.L_22:
        /*1748*/ 	.byte	0x03, 0x5f
        /*174a*/ 	.short	0x0101


	//----- nvinfo : EIATTR_COOP_GROUP_MASK_REGIDS
	.align		4
        /*174c*/ 	.byte	0x04, 0x29
        /*174e*/ 	.short	(.L_24 - .L_23)


	//   ....[0]....
.L_23:
        /*1750*/ 	.word	0xffffffff


	//   ....[1]....
        /*1754*/ 	.word	0xffffffff


	//   ....[2]....
        /*1758*/ 	.word	0xffffffff


	//----- nvinfo : EIATTR_COOP_GROUP_INSTR_OFFSETS
	.align		4
.L_24:
        /*175c*/ 	.byte	0x04, 0x28
        /*175e*/ 	.short	(.L_26 - .L_25)


	//   ....[0]....
.L_25:
        /*1760*/ 	.word	0x00000060


	//   ....[1]....
        /*1764*/ 	.word	0x00000090


	//   ....[2]....
        /*1768*/ 	.word	0x00000190


	//----- nvinfo : EIATTR_MBARRIER_INSTR_OFFSETS
	.align		4
.L_26:
        /*176c*/ 	.byte	0x04, 0x39
        /*176e*/ 	.short	(.L_28 - .L_27)


	//   ....[0]....
.L_27:
        /*1770*/ 	.word	0x000002e0
        /*1774*/ 	.word	0x000000ff
        /*1778*/ 	.word	0x00030000
        /*177c*/ 	.short	0x0100
        /*177e*/ 	.byte	0x0a
	.zero		1


	//   ....[1]....
        /*1780*/ 	.word	0x000002f0
        /*1784*/ 	.word	0x000000ff
        /*1788*/ 	.word	0x00030020
        /*178c*/ 	.short	0x0100
        /*178e*/ 	.byte	0x0a
	.zero		1


	//   ....[2]....
        /*1790*/ 	.word	0x00000300
        /*1794*/ 	.word	0x000000ff
        /*1798*/ 	.word	0x00030008
        /*179c*/ 	.short	0x0100
        /*179e*/ 	.byte	0x0a
	.zero		1


	//   ....[3]....
        /*17a0*/ 	.word	0x00000310
        /*17a4*/ 	.word	0x000000ff
        /*17a8*/ 	.word	0x00030028
        /*17ac*/ 	.short	0x0100
        /*17ae*/ 	.byte	0x0a
	.zero		1


	//   ....[4]....
        /*17b0*/ 	.word	0x00000320
        /*17b4*/ 	.word	0x000000ff
        /*17b8*/ 	.word	0x00030010
        /*17bc*/ 	.short	0x0100
        /*17be*/ 	.byte	0x0a
	.zero		1


	//   ....[5]....
        /*17c0*/ 	.word	0x00000330
        /*17c4*/ 	.word	0x000000ff
        /*17c8*/ 	.word	0x00030030
        /*17cc*/ 	.short	0x0100
        /*17ce*/ 	.byte	0x0a
	.zero		1


	//   ....[6]....
        /*17d0*/ 	.word	0x00000340
        /*17d4*/ 	.word	0x000000ff
        /*17d8*/ 	.word	0x00030018
        /*17dc*/ 	.short	0x0100
        /*17de*/ 	.byte	0x0a
	.zero		1


	//   ....[7]....
        /*17e0*/ 	.word	0x00000350
        /*17e4*/ 	.word	0x000000ff
        /*17e8*/ 	.word	0x00030038
        /*17ec*/ 	.short	0x0100
        /*17ee*/ 	.byte	0x0a
	.zero		1


	//   ....[8]....
        /*17f0*/ 	.word	0x00001220
        /*17f4*/ 	.word	0x00000003
        /*17f8*/ 	.word	0x00030000
        /*17fc*/ 	.short	0x010a
        /*17fe*/ 	.byte	0x3f
	.zero		1


	//   ....[9]....
        /*1800*/ 	.word	0x00003640
        /*1804*/ 	.word	0x00000000
        /*1808*/ 	.word	0x00030000
        /*180c*/ 	.short	0x010a
        /*180e*/ 	.byte	0x3f
	.zero		1


	//   ....[10]....
        /*1810*/ 	.word	0x00005ed0
        /*1814*/ 	.word	0x000000ff
        /*1818*/ 	.word	0x00000000
        /*181c*/ 	.short	0x0101
        /*181e*/ 	.byte	0x09
	.zero		1


	//   ....[11]....
        /*1820*/ 	.word	0x000060c0
        /*1824*/ 	.word	0x000000ff
        /*1828*/ 	.word	0x00000000
        /*182c*/ 	.short	0x0101
        /*182e*/ 	.byte	0x04
	.zero		1


	//   ....[12]....
        /*1830*/ 	.word	0x000162a0
        /*1834*/ 	.word	0x0000000c
        /*1838*/ 	.word	0x00030020
        /*183c*/ 	.short	0x010a
        /*183e*/ 	.byte	0x3f
	.zero		1


	//   ....[13]....
        /*1840*/ 	.word	0x00016ae0
        /*1844*/ 	.word	0x00000003
        /*1848*/ 	.word	0x00000000
        /*184c*/ 	.short	0x010a
        /*184e*/ 	.byte	0x3f
	.zero		1


	//   ....[14]....
        /*1850*/ 	.word	0x00016bb0
        /*1854*/ 	.word	0x00000003
        /*1858*/ 	.word	0x00000000
        /*185c*/ 	.short	0x010a
        /*185e*/ 	.byte	0x3f
	.zero		1


	//   ....[15]....
        /*1860*/ 	.word	0x00016c80
        /*1864*/ 	.word	0x00000003
        /*1868*/ 	.word	0x00000000
        /*186c*/ 	.short	0x010a
        /*186e*/ 	.byte	0x3f
	.zero		1


	//   ....[16]....
        /*1870*/ 	.word	0x00016d50
        /*1874*/ 	.word	0x00000003
        /*1878*/ 	.word	0x00000000
        /*187c*/ 	.short	0x010a
        /*187e*/ 	.byte	0x3f
	.zero		1


	//----- nvinfo : EIATTR_NUM_MBARRIERS
	.align		4
.L_28:
        /*1880*/ 	.byte	0x03, 0x38
        /*1882*/ 	.short	0x0008


	//----- nvinfo : EIATTR_EXIT_INSTR_OFFSETS
	.align		4
        /*1884*/ 	.byte	0x04, 0x1c
        /*1886*/ 	.short	(.L_30 - .L_29)


	//   ....[0]....
.L_29:
        /*1888*/ 	.word	0x00000730


	//   ....[1]....
        /*188c*/ 	.word	0x00006300


	//   ....[2]....
        /*1890*/ 	.word	0x00011670


	//   ....[3]....
        /*1894*/ 	.word	0x000116b0


	//   ....[4]....
        /*1898*/ 	.word	0x00016000


	//   ....[5]....
        /*189c*/ 	.word	0x00016040


	//   ....[6]....
        /*18a0*/ 	.word	0x00016060


	//   ....[7]....
        /*18a4*/ 	.word	0x000169b0


	//   ....[8]....
        /*18a8*/ 	.word	0x00016d80


	//----- nvinfo : EIATTR_MAX_THREADS
	.align		4
.L_30:
        /*18ac*/ 	.byte	0x04, 0x05
        /*18ae*/ 	.short	(.L_32 - .L_31)
.L_31:
        /*18b0*/ 	.word	0x00000100
        /*18b4*/ 	.word	0x00000001
        /*18b8*/ 	.word	0x00000001


	//----- nvinfo : EIATTR_CRS_STACK_SIZE
	.align		4
.L_32:
        /*18bc*/ 	.byte	0x04, 0x1e
        /*18be*/ 	.short	(.L_34 - .L_33)
.L_33:
        /*18c0*/ 	.word	0x00000000


	//----- nvinfo : EIATTR_CBANK_PARAM_SIZE
	.align		4
.L_34:
        /*18c4*/ 	.byte	0x03, 0x19
        /*18c6*/ 	.short	0x0470


	//----- nvinfo : EIATTR_PARAM_CBANK
	.align		4
        /*18c8*/ 	.byte	0x04, 0x0a
        /*18ca*/ 	.short	(.L_36 - .L_35)
	.align		4
.L_35:
        /*18cc*/ 	.word	index@(.nv.constant0._ZN7cutlass13device_kernelINS_4conv6kernel13ConvUniversalINS1_16ConvProblemShapeILNS1_8OperatorE1ELi3EEENS1_10collective14CollectiveConvINS1_46MainloopSm90TmaGmmaWarpSpecializedImplicitGemmILS5_1ELi4ELi3EN4cute5tupleIJNSA_1CILi1EEESD_SD_EEENS1_36KernelImplicitTmaWarpSpecializedSm90ELi1EEENSB_IJNSC_ILi256EEENSC_ILi128EEENSB_IJNSC_ILi64EEEEEEEEENS_10bfloat16_tESM_NSA_8TiledMMAINSA_8MMA_AtomIJNSA_4SM904GMMA28MMA_64x128x16_F32BF16BF16_SSILNSQ_5MajorE0ELSS_1ELNSQ_7ScaleInE1ELST_1EEEEEENSA_6LayoutISE_NSB_IJNSC_ILi0EEESX_SX_EEEEENSB_IJNSA_10UnderscoreES10_S10_EEEEENS7_6detail26Sm90ImplicitGemmTileTraitsINSA_20SM90_TMA_LOAD_IM2COLENSA_14ComposedLayoutINSA_7SwizzleILi3ELi4ELi3EEENSA_18smem_ptr_flag_bitsILi16EEENSW_INSB_IJNSB_IJNSC_ILi8EEENSC_ILi32EEEEEENSB_IJSJ_SD_EEENSB_IJSD_NSC_ILi4EEEEEEEEENSB_IJNSB_IJSJ_NSC_ILi512EEEEEENSB_IJSD_SX_EEENSB_IJSX_NSC_ILi16384EEEEEEEEEEEEEvEENS14_INSA_13SM90_TMA_LOADENS16_IS18_S1A_NSW_INSB_IJNSB_IJSJ_NSC_ILi2EEEEEENSB_IJS1B_S1B_EEES1G_EEENSB_IJNSB_IJSD_NSC_ILi4096EEEEEES1J_NSB_IJSX_NSC_ILi8192EEEEEEEEEEEEEvEEEENS_8epilogue10collective6detail29Sm90TmaWarpSpecializedAdapterINS26_15DefaultEpilogueISM_NSB_IJNSB_IJllllEEESD_SX_EEES2B_NS25_6thread17LinearCombinationISM_Li1EffLNS2C_9ScaleType4KindE0ELNS_15FloatRoundStyleE2ESM_EENS_4gemm15EpilogueDefaultEEEEEvvEEEEvNT_6ParamsE)
        /*18d0*/ 	.short	0x0210
        /*18d2*/ 	.short	0x0470


	//----- nvinfo : EIATTR_SW_WAR
	.align		4
.L_36:
        /*18d4*/ 	.byte	0x04, 0x36
        /*18d6*/ 	.short	(.L_38 - .L_37)
.L_37:
        /*18d8*/ 	.word	0x00000008
.L_38:


//--------------------- .nv.callgraph             --------------------------
	.section	.nv.callgraph,"",@"SHT_CUDA_CALLGRAPH"
	.align	4
	.sectionentsize	8
	.align		4
        /*0000*/ 	.word	0x00000000
	.align		4
        /*0004*/ 	.word	0xffffffff
	.align		4
        /*0008*/ 	.word	0x00000000
	.align		4
        /*000c*/ 	.word	0xfffffffe
	.align		4
        /*0010*/ 	.word	0x00000000
	.align		4
        /*0014*/ 	.word	0xfffffffd
	.align		4
        /*0018*/ 	.word	0x00000000
	.align		4
        /*001c*/ 	.word	0xfffffffc


//--------------------- .nv.constant4             --------------------------
	.section	.nv.constant4,"a",@progbits
	.align	8
	.align		8
.nv.constant4:
        /*0000*/ 	.dword	_ZN39_INTERNAL_717c6554_4_k_cu_aae50626_38284cuda3std3__45__cpo5beginE
	.align		8
        /*0008*/ 	.dword	_ZN39_INTERNAL_717c6554_4_k_cu_aae50626_38284cuda3std3__45__cpo3endE
	.align		8
        /*0010*/ 	.dword	_ZN39_INTERNAL_717c6554_4_k_cu_aae50626_38284cuda3std3__45__cpo6cbeginE
	.align		8
        /*0018*/ 	.dword	_ZN39_INTERNAL_717c6554_4_k_cu_aae50626_38284cuda3std3__45__cpo4cendE
	.align		8
        /*0020*/ 	.dword	_ZN39_INTERNAL_717c6554_4_k_cu_aae50626_38284cuda3std3__441_GLOBAL__N__717c6554_4_k_cu_aae50626_38286ignoreE
	.align		8
        /*0028*/ 	.dword	_ZN39_INTERNAL_717c6554_4_k_cu_aae50626_38284cuda3std3__419piecewise_constructE
	.align		8
        /*0030*/ 	.dword	_ZN39_INTERNAL_717c6554_4_k_cu_aae50626_38284cuda3std3__48in_placeE
	.align		8
        /*0038*/ 	.dword	_ZN39_INTERNAL_717c6554_4_k_cu_aae50626_38284cuda3std6ranges3__45__cpo4swapE
	.align		8
        /*0040*/ 	.dword	_ZN39_INTERNAL_717c6554_4_k_cu_aae50626_38284cuda3std6ranges3__45__cpo9iter_moveE
	.align		8
        /*0048*/ 	.dword	_ZN39_INTERNAL_717c6554_4_k_cu_aae50626_38284cute7productE
	.align		8
        /*0050*/ 	.dword	_ZN39_INTERNAL_717c6554_4_k_cu_aae50626_38284cute1_E


//--------------------- .text._ZN7cutlass13device_kernelINS_4conv6kernel13ConvUniversalINS1_16ConvProblemShapeILNS1_8OperatorE1ELi3EEENS1_10collective14CollectiveConvINS1_46MainloopSm90TmaGmmaWarpSpecializedImplicitGemmILS5_1ELi4ELi3EN4cute5tupleIJNSA_1CILi1EEESD_SD_EEENS1_36KernelImplicitTmaWarpSpecializedSm90ELi1EEENSB_IJNSC_ILi256EEENSC_ILi128EEENSB_IJNSC_ILi64EEEEEEEEENS_10bfloat16_tESM_NSA_8TiledMMAINSA_8MMA_AtomIJNSA_4SM904GMMA28MMA_64x128x16_F32BF16BF16_SSILNSQ_5MajorE0ELSS_1ELNSQ_7ScaleInE1ELST_1EEEEEENSA_6LayoutISE_NSB_IJNSC_ILi0EEESX_SX_EEEEENSB_IJNSA_10UnderscoreES10_S10_EEEEENS7_6detail26Sm90ImplicitGemmTileTraitsINSA_20SM90_TMA_LOAD_IM2COLENSA_14ComposedLayoutINSA_7SwizzleILi3ELi4ELi3EEENSA_18smem_ptr_flag_bitsILi16EEENSW_INSB_IJNSB_IJNSC_ILi8EEENSC_ILi32EEEEEENSB_IJSJ_SD_EEENSB_IJSD_NSC_ILi4EEEEEEEEENSB_IJNSB_IJSJ_NSC_ILi512EEEEEENSB_IJSD_SX_EEENSB_IJSX_NSC_ILi16384EEEEEEEEEEEEEvEENS14_INSA_13SM90_TMA_LOADENS16_IS18_S1A_NSW_INSB_IJNSB_IJSJ_NSC_ILi2EEEEEENSB_IJS1B_S1B_EEES1G_EEENSB_IJNSB_IJSD_NSC_ILi4096EEEEEES1J_NSB_IJSX_NSC_ILi8192EEEEEEEEEEEEEvEEEENS_8epilogue10collective6detail29Sm90TmaWarpSpecializedAdapterINS26_15DefaultEpilogueISM_NSB_IJNSB_IJllllEEESD_SX_EEES2B_NS25_6thread17LinearCombinationISM_Li1EffLNS2C_9ScaleType4KindE0ELNS_15FloatRoundStyleE2ESM_EENS_4gemm15EpilogueDefaultEEEEEvvEEEEvNT_6ParamsE --------------------------
	.section	.text._ZN7cutlass13device_kernelINS_4conv6kernel13ConvUniversalINS1_16ConvProblemShapeILNS1_8OperatorE1ELi3EEENS1_10collective14CollectiveConvINS1_46MainloopSm90TmaGmmaWarpSpecializedImplicitGemmILS5_1ELi4ELi3EN4cute5tupleIJNSA_1CILi1EEESD_SD_EEENS1_36KernelImplicitTmaWarpSpecializedSm90ELi1EEENSB_IJNSC_ILi256EEENSC_ILi128EEENSB_IJNSC_ILi64EEEEEEEEENS_10bfloat16_tESM_NSA_8TiledMMAINSA_8MMA_AtomIJNSA_4SM904GMMA28MMA_64x128x16_F32BF16BF16_SSILNSQ_5MajorE0ELSS_1ELNSQ_7ScaleInE1ELST_1EEEEEENSA_6LayoutISE_NSB_IJNSC_ILi0EEESX_SX_EEEEENSB_IJNSA_10UnderscoreES10_S10_EEEEENS7_6detail26Sm90ImplicitGemmTileTraitsINSA_20SM90_TMA_LOAD_IM2COLENSA_14ComposedLayoutINSA_7SwizzleILi3ELi4ELi3EEENSA_18smem_ptr_flag_bitsILi16EEENSW_INSB_IJNSB_IJNSC_ILi8EEENSC_ILi32EEEEEENSB_IJSJ_SD_EEENSB_IJSD_NSC_ILi4EEEEEEEEENSB_IJNSB_IJSJ_NSC_ILi512EEEEEENSB_IJSD_SX_EEENSB_IJSX_NSC_ILi16384EEEEEEEEEEEEEvEENS14_INSA_13SM90_TMA_LOADENS16_IS18_S1A_NSW_INSB_IJNSB_IJSJ_NSC_ILi2EEEEEENSB_IJS1B_S1B_EEES1G_EEENSB_IJNSB_IJSD_NSC_ILi4096EEEEEES1J_NSB_IJSX_NSC_ILi8192EEEEEEEEEEEEEvEEEENS_8epilogue10collective6detail29Sm90TmaWarpSpecializedAdapterINS26_15DefaultEpilogueISM_NSB_IJNSB_IJllllEEESD_SX_EEES2B_NS25_6thread17LinearCombinationISM_Li1EffLNS2C_9ScaleType4KindE0ELNS_15FloatRoundStyleE2ESM_EENS_4gemm15EpilogueDefaultEEEEEvvEEEEvNT_6ParamsE,"ax",@progbits
	.align	128
.text._ZN7cutlass13device_kernelINS_4conv6kernel13ConvUniversalINS1_16ConvProblemShapeILNS1_8OperatorE1ELi3EEENS1_10collective14CollectiveConvINS1_46MainloopSm90TmaGmmaWarpSpecializedImplicitGemmILS5_1ELi4ELi3EN4cute5tupleIJNSA_1CILi1EEESD_SD_EEENS1_36KernelImplicitTmaWarpSpecializedSm90ELi1EEENSB_IJNSC_ILi256EEENSC_ILi128EEENSB_IJNSC_ILi64EEEEEEEEENS_10bfloat16_tESM_NSA_8TiledMMAINSA_8MMA_AtomIJNSA_4SM904GMMA28MMA_64x128x16_F32BF16BF16_SSILNSQ_5MajorE0ELSS_1ELNSQ_7ScaleInE1ELST_1EEEEEENSA_6LayoutISE_NSB_IJNSC_ILi0EEESX_SX_EEEEENSB_IJNSA_10UnderscoreES10_S10_EEEEENS7_6detail26Sm90ImplicitGemmTileTraitsINSA_20SM90_TMA_LOAD_IM2COLENSA_14ComposedLayoutINSA_7SwizzleILi3ELi4ELi3EEENSA_18smem_ptr_flag_bitsILi16EEENSW_INSB_IJNSB_IJNSC_ILi8EEENSC_ILi32EEEEEENSB_IJSJ_SD_EEENSB_IJSD_NSC_ILi4EEEEEEEEENSB_IJNSB_IJSJ_NSC_ILi512EEEEEENSB_IJSD_SX_EEENSB_IJSX_NSC_ILi16384EEEEEEEEEEEEEvEENS14_INSA_13SM90_TMA_LOADENS16_IS18_S1A_NSW_INSB_IJNSB_IJSJ_NSC_ILi2EEEEEENSB_IJS1B_S1B_EEES1G_EEENSB_IJNSB_IJSD_NSC_ILi4096EEEEEES1J_NSB_IJSX_NSC_ILi8192EEEEEEEEEEEEEvEEEENS_8epilogue10collective6detail29Sm90TmaWarpSpecializedAdapterINS26_15DefaultEpilogueISM_NSB_IJNSB_IJllllEEESD_SX_EEES2B_NS25_6thread17LinearCombinationISM_Li1EffLNS2C_9ScaleType4KindE0ELNS_15FloatRoundStyleE2ESM_EENS_4gemm15EpilogueDefaultEEEEEvvEEEEvNT_6ParamsE:
        .type           _ZN7cutlass13device_kernelINS_4conv6kernel13ConvUniversalINS1_16ConvProblemShapeILNS1_8OperatorE1ELi3EEENS1_10collective14CollectiveConvINS1_46MainloopSm90TmaGmmaWarpSpecializedImplicitGemmILS5_1ELi4ELi3EN4cute5tupleIJNSA_1CILi1EEESD_SD_EEENS1_36KernelImplicitTmaWarpSpecializedSm90ELi1EEENSB_IJNSC_ILi256EEENSC_ILi128EEENSB_IJNSC_ILi64EEEEEEEEENS_10bfloat16_tESM_NSA_8TiledMMAINSA_8MMA_AtomIJNSA_4SM904GMMA28MMA_64x128x16_F32BF16BF16_SSILNSQ_5MajorE0ELSS_1ELNSQ_7ScaleInE1ELST_1EEEEEENSA_6LayoutISE_NSB_IJNSC_ILi0EEESX_SX_EEEEENSB_IJNSA_10UnderscoreES10_S10_EEEEENS7_6detail26Sm90ImplicitGemmTileTraitsINSA_20SM90_TMA_LOAD_IM2COLENSA_14ComposedLayoutINSA_7SwizzleILi3ELi4ELi3EEENSA_18smem_ptr_flag_bitsILi16EEENSW_INSB_IJNSB_IJNSC_ILi8EEENSC_ILi32EEEEEENSB_IJSJ_SD_EEENSB_IJSD_NSC_ILi4EEEEEEEEENSB_IJNSB_IJSJ_NSC_ILi512EEEEEENSB_IJSD_SX_EEENSB_IJSX_NSC_ILi16384EEEEEEEEEEEEEvEENS14_INSA_13SM90_TMA_LOADENS16_IS18_S1A_NSW_INSB_IJNSB_IJSJ_NSC_ILi2EEEEEENSB_IJS1B_S1B_EEES1G_EEENSB_IJNSB_IJSD_NSC_ILi4096EEEEEES1J_NSB_IJSX_NSC_ILi8192EEEEEEEEEEEEEvEEEENS_8epilogue10collective6detail29Sm90TmaWarpSpecializedAdapterINS26_15DefaultEpilogueISM_NSB_IJNSB_IJllllEEESD_SX_EEES2B_NS25_6thread17LinearCombinationISM_Li1EffLNS2C_9ScaleType4KindE0ELNS_15FloatRoundStyleE2ESM_EENS_4gemm15EpilogueDefaultEEEEEvvEEEEvNT_6ParamsE,@function
        .size           _ZN7cutlass13device_kernelINS_4conv6kernel13ConvUniversalINS1_16ConvProblemShapeILNS1_8OperatorE1ELi3EEENS1_10collective14CollectiveConvINS1_46MainloopSm90TmaGmmaWarpSpecializedImplicitGemmILS5_1ELi4ELi3EN4cute5tupleIJNSA_1CILi1EEESD_SD_EEENS1_36KernelImplicitTmaWarpSpecializedSm90ELi1EEENSB_IJNSC_ILi256EEENSC_ILi128EEENSB_IJNSC_ILi64EEEEEEEEENS_10bfloat16_tESM_NSA_8TiledMMAINSA_8MMA_AtomIJNSA_4SM904GMMA28MMA_64x128x16_F32BF16BF16_SSILNSQ_5MajorE0ELSS_1ELNSQ_7ScaleInE1ELST_1EEEEEENSA_6LayoutISE_NSB_IJNSC_ILi0EEESX_SX_EEEEENSB_IJNSA_10UnderscoreES10_S10_EEEEENS7_6detail26Sm90ImplicitGemmTileTraitsINSA_20SM90_TMA_LOAD_IM2COLENSA_14ComposedLayoutINSA_7SwizzleILi3ELi4ELi3EEENSA_18smem_ptr_flag_bitsILi16EEENSW_INSB_IJNSB_IJNSC_ILi8EEENSC_ILi32EEEEEENSB_IJSJ_SD_EEENSB_IJSD_NSC_ILi4EEEEEEEEENSB_IJNSB_IJSJ_NSC_ILi512EEEEEENSB_IJSD_SX_EEENSB_IJSX_NSC_ILi16384EEEEEEEEEEEEEvEENS14_INSA_13SM90_TMA_LOADENS16_IS18_S1A_NSW_INSB_IJNSB_IJSJ_NSC_ILi2EEEEEENSB_IJS1B_S1B_EEES1G_EEENSB_IJNSB_IJSD_NSC_ILi4096EEEEEES1J_NSB_IJSX_NSC_ILi8192EEEEEEEEEEEEEvEEEENS_8epilogue10collective6detail29Sm90TmaWarpSpecializedAdapterINS26_15DefaultEpilogueISM_NSB_IJNSB_IJllllEEESD_SX_EEES2B_NS25_6thread17LinearCombinationISM_Li1EffLNS2C_9ScaleType4KindE0ELNS_15FloatRoundStyleE2ESM_EENS_4gemm15EpilogueDefaultEEEEEvvEEEEvNT_6ParamsE,(.L_x_535 - _ZN7cutlass13device_kernelINS_4conv6kernel13ConvUniversalINS1_16ConvProblemShapeILNS1_8OperatorE1ELi3EEENS1_10collective14CollectiveConvINS1_46MainloopSm90TmaGmmaWarpSpecializedImplicitGemmILS5_1ELi4ELi3EN4cute5tupleIJNSA_1CILi1EEESD_SD_EEENS1_36KernelImplicitTmaWarpSpecializedSm90ELi1EEENSB_IJNSC_ILi256EEENSC_ILi128EEENSB_IJNSC_ILi64EEEEEEEEENS_10bfloat16_tESM_NSA_8TiledMMAINSA_8MMA_AtomIJNSA_4SM904GMMA28MMA_64x128x16_F32BF16BF16_SSILNSQ_5MajorE0ELSS_1ELNSQ_7ScaleInE1ELST_1EEEEEENSA_6LayoutISE_NSB_IJNSC_ILi0EEESX_SX_EEEEENSB_IJNSA_10UnderscoreES10_S10_EEEEENS7_6detail26Sm90ImplicitGemmTileTraitsINSA_20SM90_TMA_LOAD_IM2COLENSA_14ComposedLayoutINSA_7SwizzleILi3ELi4ELi3EEENSA_18smem_ptr_flag_bitsILi16EEENSW_INSB_IJNSB_IJNSC_ILi8EEENSC_ILi32EEEEEENSB_IJSJ_SD_EEENSB_IJSD_NSC_ILi4EEEEEEEEENSB_IJNSB_IJSJ_NSC_ILi512EEEEEENSB_IJSD_SX_EEENSB_IJSX_NSC_ILi16384EEEEEEEEEEEEEvEENS14_INSA_13SM90_TMA_LOADENS16_IS18_S1A_NSW_INSB_IJNSB_IJSJ_NSC_ILi2EEEEEENSB_IJS1B_S1B_EEES1G_EEENSB_IJNSB_IJSD_NSC_ILi4096EEEEEES1J_NSB_IJSX_NSC_ILi8192EEEEEEEEEEEEEvEEEENS_8epilogue10collective6detail29Sm90TmaWarpSpecializedAdapterINS26_15DefaultEpilogueISM_NSB_IJNSB_IJllllEEESD_SX_EEES2B_NS25_6thread17LinearCombinationISM_Li1EffLNS2C_9ScaleType4KindE0ELNS_15FloatRoundStyleE2ESM_EENS_4gemm15EpilogueDefaultEEEEEvvEEEEvNT_6ParamsE)
        .other          _ZN7cutlass13device_kernelINS_4conv6kernel13ConvUniversalINS1_16ConvProblemShapeILNS1_8OperatorE1ELi3EEENS1_10collective14CollectiveConvINS1_46MainloopSm90TmaGmmaWarpSpecializedImplicitGemmILS5_1ELi4ELi3EN4cute5tupleIJNSA_1CILi1EEESD_SD_EEENS1_36KernelImplicitTmaWarpSpecializedSm90ELi1EEENSB_IJNSC_ILi256EEENSC_ILi128EEENSB_IJNSC_ILi64EEEEEEEEENS_10bfloat16_tESM_NSA_8TiledMMAINSA_8MMA_AtomIJNSA_4SM904GMMA28MMA_64x128x16_F32BF16BF16_SSILNSQ_5MajorE0ELSS_1ELNSQ_7ScaleInE1ELST_1EEEEEENSA_6LayoutISE_NSB_IJNSC_ILi0EEESX_SX_EEEEENSB_IJNSA_10UnderscoreES10_S10_EEEEENS7_6detail26Sm90ImplicitGemmTileTraitsINSA_20SM90_TMA_LOAD_IM2COLENSA_14ComposedLayoutINSA_7SwizzleILi3ELi4ELi3EEENSA_18smem_ptr_flag_bitsILi16EEENSW_INSB_IJNSB_IJNSC_ILi8EEENSC_ILi32EEEEEENSB_IJSJ_SD_EEENSB_IJSD_NSC_ILi4EEEEEEEEENSB_IJNSB_IJSJ_NSC_ILi512EEEEEENSB_IJSD_SX_EEENSB_IJSX_NSC_ILi16384EEEEEEEEEEEEEvEENS14_INSA_13SM90_TMA_LOADENS16_IS18_S1A_NSW_INSB_IJNSB_IJSJ_NSC_ILi2EEEEEENSB_IJS1B_S1B_EEES1G_EEENSB_IJNSB_IJSD_NSC_ILi4096EEEEEES1J_NSB_IJSX_NSC_ILi8192EEEEEEEEEEEEEvEEEENS_8epilogue10collective6detail29Sm90TmaWarpSpecializedAdapterINS26_15DefaultEpilogueISM_NSB_IJNSB_IJllllEEESD_SX_EEES2B_NS25_6thread17LinearCombinationISM_Li1EffLNS2C_9ScaleType4KindE0ELNS_15FloatRoundStyleE2ESM_EENS_4gemm15EpilogueDefaultEEEEEvvEEEEvNT_6ParamsE,@"STO_CUDA_ENTRY STV_DEFAULT"
_ZN7cutlass13device_kernelINS_4conv6kernel13ConvUniversalINS1_16ConvProblemShapeILNS1_8OperatorE1ELi3EEENS1_10collective14CollectiveConvINS1_46MainloopSm90TmaGmmaWarpSpecializedImplicitGemmILS5_1ELi4ELi3EN4cute5tupleIJNSA_1CILi1EEESD_SD_EEENS1_36KernelImplicitTmaWarpSpecializedSm90ELi1EEENSB_IJNSC_ILi256EEENSC_ILi128EEENSB_IJNSC_ILi64EEEEEEEEENS_10bfloat16_tESM_NSA_8TiledMMAINSA_8MMA_AtomIJNSA_4SM904GMMA28MMA_64x128x16_F32BF16BF16_SSILNSQ_5MajorE0ELSS_1ELNSQ_7ScaleInE1ELST_1EEEEEENSA_6LayoutISE_NSB_IJNSC_ILi0EEESX_SX_EEEEENSB_IJNSA_10UnderscoreES10_S10_EEEEENS7_6detail26Sm90ImplicitGemmTileTraitsINSA_20SM90_TMA_LOAD_IM2COLENSA_14ComposedLayoutINSA_7SwizzleILi3ELi4ELi3EEENSA_18smem_ptr_flag_bitsILi16EEENSW_INSB_IJNSB_IJNSC_ILi8EEENSC_ILi32EEEEEENSB_IJSJ_SD_EEENSB_IJSD_NSC_ILi4EEEEEEEEENSB_IJNSB_IJSJ_NSC_ILi512EEEEEENSB_IJSD_SX_EEENSB_IJSX_NSC_ILi16384EEEEEEEEEEEEEvEENS14_INSA_13SM90_TMA_LOADENS16_IS18_S1A_NSW_INSB_IJNSB_IJSJ_NSC_ILi2EEEEEENSB_IJS1B_S1B_EEES1G_EEENSB_IJNSB_IJSD_NSC_ILi4096EEEEEES1J_NSB_IJSX_NSC_ILi8192EEEEEEEEEEEEEvEEEENS_8epilogue10collective6detail29Sm90TmaWarpSpecializedAdapterINS26_15DefaultEpilogueISM_NSB_IJNSB_IJllllEEESD_SX_EEES2B_NS25_6thread17LinearCombinationISM_Li1EffLNS2C_9ScaleType4KindE0ELNS_15FloatRoundStyleE2ESM_EENS_4gemm15EpilogueDefaultEEEEEvvEEEEvNT_6ParamsE:
[----:B------:R-:W0:Y:S01]  /*0000*/  LDC R1, c[0x0][0x28] ;  /* 0x00000a00ff017b82 */ /* 0x000e220000000800 */
[----:B------:R-:W1:Y:S01]  /*0010*/  S2R R4, SR_TID.X ;  /* 0x0000000000047919 */ /* 0x000e620000002100 */
[----:B------:R-:W-:Y:S01]  /*0020*/  ELECT P0, URZ, PT ;  /* 0x00000000003f782f */ /* 0x000fe20003800000 */
[----:B------:R-:W-:Y:S01]  /*0030*/  BSSY B0, `(.L_x_0) ;  /* 0x0000015000007945 */ /* 0x000fe20003800000 */
[----:B0-----:R-:W-:Y:S01]  /*0040*/  VIADD R1, R1, 0xfffffc18 ;  /* 0xfffffc1801017836 */ /* 0x001fe20000000000 */
[----:B-1----:R-:W-:-:S05]  /*0050*/  SHF.R.U32.HI R0, RZ, 0x5, R4 ;  /* 0x00000005ff007819 */ /* 0x002fca0000011604 */
[----:B------:R-:W0:Y:S02]  /*0060*/  SHFL.IDX PT, R2, R0, RZ, 0x1f ;  /* 0x00001fff00027589 */ /* 0x000e2400000e0000 */
[----:B0-----:R-:W-:Y:S02]  /*0070*/  R2UR UR4, R2 ;  /* 0x00000000020472ca */ /* 0x001fe400000e0000 */
[----:B------:R-:W-:-:S06]  /*0080*/  SHF.R.U32.HI R2, RZ, 0x7, R4 ;  /* 0x00000007ff027819 */ /* 0x000fcc0000011604 */
[----:B------:R-:W0:Y:S05]  /*0090*/  SHFL.IDX PT, R2, R2, RZ, 0x1f ;  /* 0x00001fff02027589 */ /* 0x000e2a00000e0000 */
[----:B------:R-:W-:Y:S02]  /*00a0*/  USHF.R.S32.HI UR5, URZ, 0x1f, UR4 ;  /* 0x0000001f3f057899 */ /* 0x000fe40008011404 */
[----:B------:R-:W-:Y:S02]  /*00b0*/  ISETP.NE.OR P0, PT, RZ, UR4, !P0 ;  /* 0x00000004ff007c0c */ /* 0x000fe4000c705670 */
[----:B------:R-:W-:-:S04]  /*00c0*/  ULEA.HI UR5, UR5, UR4, URZ, 0x2 ;  /* 0x0000000405057291 */ /* 0x000fc8000f8f103f */
[----:B------:R-:W-:-:S04]  /*00d0*/  ULOP3.LUT UR5, UR5, 0xfffffffc, URZ, 0xc0, !UPT ;  /* 0xfffffffc05057892 */ /* 0x000fc8000f8ec03f */
[----:B------:R-:W-:-:S03]  /*00e0*/  UIADD3 UR7, UR4, -UR5, URZ ;  /* 0x8000000504077290 */ /* 0x000fc6000fffe03f */
[----:B------:R-:W-:Y:S09]  /*00f0*/  @P0 BRA `(.L_x_1) ;  /* 0x0000000000200947 */ /* 0x000ff20003800000 */
[----:B------:R-:W-:Y:S02]  /*0100*/  ULDC.64 UR4, c[0x0][0x198] ;  /* 0x0000660000047ab9 */ /* 0x000fe40000000a00 */
[----:B------:R-:W-:Y:S02]  /*0110*/  UIADD3 UR8, UP0, UR4, 0xf0, URZ ;  /* 0x000000f004087890 */ /* 0x000fe4000ff1e03f */
[----:B------:R-:W-:Y:S02]  /*0120*/  UIADD3 UR4, UP1, UR4, 0x270, URZ ;  /* 0x0000027004047890 */ /* 0x000fe4000ff3e03f */
[----:B------:R-:W-:Y:S02]  /*0130*/  UIADD3.X UR9, URZ, UR5, URZ, UP0, !UPT ;  /* 0x000000053f097290 */ /* 0x000fe400087fe43f */
[----:B------:R-:W-:-:S07]  /*0140*/  UIADD3.X UR5, URZ, UR5, URZ, UP1, !UPT ;  /* 0x000000053f057290 */ /* 0x000fce0008ffe43f */
[----:B------:R1:W-:Y:S02]  /*0150*/  UTMACCTL.PF [UR8] ;  /* 0x00000000080079b9 */ /* 0x0003e40008040000 */
[----:B------:R1:W-:Y:S02]  /*0160*/  UTMACCTL.PF [UR4] ;  /* 0x00000000040079b9 */ /* 0x0003e40008040000 */
[----:B-1----:R-:W-:Y:S01]  /*0170*/  NOP ;  /* 0x0000000000007918 */ /* 0x002fe20000000000 */
.L_x_1:
[----:B------:R-:W-:Y:S05]  /*0180*/  BSYNC B0 ;  /* 0x0000000000007941 */ /* 0x000fea0003800000 */
.L_x_0:
[----:B------:R-:W1:Y:S01]  /*0190*/  SHFL.IDX PT, R0, R0, RZ, 0x1f ;  /* 0x00001fff00007589 */ /* 0x000e6200000e0000 */
[----:B0-----:R-:W-:-:S13]  /*01a0*/  R2UR UR12, R2 ;  /* 0x00000000020c72ca */ /* 0x001fda00000e0000 */
[----:B------:R-:W-:Y:S02]  /*01b0*/  ULOP3.LUT UP0, URZ, UR12, UR7, URZ, 0xfc, !UPT ;  /* 0x000000070c3f7292 */ /* 0x000fe4000f80fc3f */
[----:B------:R-:W-:Y:S02]  /*01c0*/  UISETP.NE.AND UP1, UPT, UR12, 0x1, UPT ;  /* 0x000000010c00788c */ /* 0x000fe4000bf25270 */
[----:B------:R-:W-:-:S04]  /*01d0*/  USEL UR6, URZ, 0x1, UP0 ;  /* 0x000000013f067887 */ /* 0x000fc80008000000 */
[----:B------:R-:W-:Y:S01]  /*01e0*/  USEL UR6, UR6, 0x2, UP1 ;  /* 0x0000000206067887 */ /* 0x000fe20008800000 */
[----:B-1----:R-:W-:-:S13]  /*01f0*/  ISETP.NE.AND P0, PT, R0, RZ, PT ;  /* 0x000000ff0000720c */ /* 0x002fda0003f05270 */
[----:B------:R-:W-:Y:S05]  /*0200*/  @P0 BRA `(.L_x_2) ;  /* 0x0000000000580947 */ /* 0x000fea0003800000 */
[----:B------:R-:W0:Y:S01]  /*0210*/  S2UR UR10, SR_CgaCtaId ;  /* 0x00000000000a79c3 */ /* 0x000e220000008800 */
[----:B------:R-:W-:Y:S01]  /*0220*/  UMOV UR4, 0x400 ;  /* 0x0000040000047882 */ /* 0x000fe20000000000 */
[----:B------:R-:W-:Y:S01]  /*0230*/  UMOV UR5, 0x1 ;  /* 0x0000000100057882 */ /* 0x000fe20000000000 */
[----:B------:R-:W-:Y:S01]  /*0240*/  UMOV UR8, 0x80 ;  /* 0x0000008000087882 */ /* 0x000fe20000000000 */
[----:B------:R-:W-:Y:S01]  /*0250*/  ELECT P0, URZ, PT ;  /* 0x00000000003f782f */ /* 0x000fe20003800000 */
[----:B------:R-:W-:-:S04]  /*0260*/  UIADD3 UR8, -UR8, 0x100000, URZ ;  /* 0x0010000008087890 */ /* 0x000fc8000fffe13f */
[----:B------:R-:W-:Y:S02]  /*0270*/  USHF.L.U32 UR9, UR8, 0xb, URZ ;  /* 0x0000000b08097899 */ /* 0x000fe4000800063f */
[----:B------:R-:W-:Y:S02]  /*0280*/  USHF.L.U32 UR8, UR8, 0x1, URZ ;  /* 0x0000000108087899 */ /* 0x000fe4000800063f */
[----:B0-----:R-:W-:Y:S02]  /*0290*/  ULEA UR10, UR10, UR4, 0x18 ;  /* 0x000000040a0a7291 */ /* 0x001fe4000f8ec03f */
[----:B------:R-:W-:-:S04]  /*02a0*/  UIADD3 UR4, -UR5, 0x100000, URZ ;  /* 0x0010000005047890 */ /* 0x000fc8000fffe13f */
[----:B------:R-:W-:Y:S02]  /*02b0*/  USHF.L.U32 UR5, UR4, 0xb, URZ ;  /* 0x0000000b04057899 */ /* 0x000fe4000800063f */
[----:B------:R-:W-:Y:S01]  /*02c0*/  USHF.L.U32 UR4, UR4, 0x1, URZ ;  /* 0x0000000104047899 */ /* 0x000fe2000800063f */
[----:B------:R-:W0:Y:S11]  /*02d0*/  FENCE.VIEW.ASYNC.S ;  /* 0x00000000000073c6 */ /* 0x000e360000000000 */
[----:B0-----:R0:W1:Y:S01]  /*02e0*/  SYNCS.EXCH.64 URZ, [UR10+0x30000], UR4 ;  /* 0x030000040a3f75b2 */ /* 0x0010620008000100 */
[----:B------:R0:W2:Y:S01]  /*02f0*/  SYNCS.EXCH.64 URZ, [UR10+0x30020], UR8 ;  /* 0x030020080a3f75b2 */ /* 0x0000a20008000100 */
[----:B------:R0:W3:Y:S01]  /*0300*/  SYNCS.EXCH.64 URZ, [UR10+0x30008], UR4 ;  /* 0x030008040a3f75b2 */ /* 0x0000e20008000100 */
[----:B------:R0:W4:Y:S01]  /*0310*/  SYNCS.EXCH.64 URZ, [UR10+0x30028], UR8 ;  /* 0x030028080a3f75b2 */ /* 0x0001220008000100 */
[----:B------:R0:W0:Y:S01]  /*0320*/  SYNCS.EXCH.64 URZ, [UR10+0x30010], UR4 ;  /* 0x030010040a3f75b2 */ /* 0x0000220008000100 */
[----:B------:R0:W0:Y:S01]  /*0330*/  SYNCS.EXCH.64 URZ, [UR10+0x30030], UR8 ;  /* 0x030030080a3f75b2 */ /* 0x0000220008000100 */
[----:B------:R0:W0:Y:S01]  /*0340*/  SYNCS.EXCH.64 URZ, [UR10+0x30018], UR4 ;  /* 0x030018040a3f75b2 */ /* 0x0000220008000100 */
[----:B------:R0:W0:Y:S01]  /*0350*/  SYNCS.EXCH.64 URZ, [UR10+0x30038], UR8 ;  /* 0x030038080a3f75b2 */ /* 0x0000220008000100 */
[----:B------:R-:W-:Y:S01]  /*0360*/  NOP ;  /* 0x0000000000007918 */ /* 0x000fe20000000000 */
.L_x_2:
[----:B0-----:R-:W-:Y:S01]  /*0370*/  ULDC.64 UR4, c[0x0][0x618] ;  /* 0x0001860000047ab9 */ /* 0x001fe20000000a00 */
[----:B------:R-:W-:Y:S01]  /*0380*/  NOP ;  /* 0x0000000000007918 */ /* 0x000fe20000000000 */
[----:B------:R-:W-:Y:S01]  /*0390*/  ISETP.NE.U32.AND P0, PT, RZ, UR4, PT ;  /* 0x00000004ff007c0c */ /* 0x000fe2000bf05070 */
[----:B------:R-:W-:Y:S01]  /*03a0*/  NOP ;  /* 0x0000000000007918 */ /* 0x000fe20000000000 */
[----:B------:R-:W-:Y:S01]  /*03b0*/  ULDC.64 UR20, c[0x0][0x208] ;  /* 0x0000820000147ab9 */ /* 0x000fe20000000a00 */
[----:B-1234-:R-:W-:Y:S01]  /*03c0*/  BAR.SYNC.DEFER_BLOCKING 0x0 ;  /* 0x0000000000007b1d */ /* 0x01efe20000010000 */
[----:B------:R-:W-:-:S13]  /*03d0*/  ISETP.NE.AND.EX P0, PT, RZ, UR5, PT, P0 ;  /* 0x00000005ff007c0c */ /* 0x000fda000bf05300 */
[----:B------:R-:W-:Y:S05]  /*03e0*/  @!P0 BRA `(.L_x_3) ;  /* 0x0000000000208947 */ /* 0x000fea0003800000 */
[----:B------:R-:W0:Y:S02]  /*03f0*/  LDC.64 R2, c[0x0][0x618] ;  /* 0x00018600ff027b82 */ /* 0x000e240000000a00 */
[----:B0-----:R-:W2:Y:S02]  /*0400*/  LDG.E.64 R2, desc[UR20][R2.64] ;  /* 0x0000001402027981 */ /* 0x001ea4000c1e1b00 */
[----:B--2---:R-:W-:-:S04]  /*0410*/  ISETP.NE.U32.AND P0, PT, R2, RZ, PT ;  /* 0x000000ff0200720c */ /* 0x004fc80003f05070 */
[----:B------:R-:W-:-:S13]  /*0420*/  ISETP.NE.AND.EX P0, PT, R3, RZ, PT, P0 ;  /* 0x000000ff0300720c */ /* 0x000fda0003f05300 */
[----:B------:R-:W-:Y:S05]  /*0430*/  @!P0 BRA `(.L_x_3) ;  /* 0x00000000000c8947 */ /* 0x000fea0003800000 */
[----:B------:R-:W2:Y:S02]  /*0440*/  LD.E R2, desc[UR20][R2.64] ;  /* 0x0000001402027980 */ /* 0x000ea4000c101900 */
[----:B--2---:R-:W-:Y:S01]  /*0450*/  R2UR UR11, R2 ;  /* 0x00000000020b72ca */ /* 0x004fe200000e0000 */
[----:B------:R-:W-:-:S14]  /*0460*/  BRA `(.L_x_4) ;  /* 0x0000000000247947 */ /* 0x000fdc0003800000 */
.L_x_3:
[----:B------:R-:W-:Y:S02]  /*0470*/  ULDC.64 UR4, c[0x0][0x608] ;  /* 0x0001820000047ab9 */ /* 0x000fe40000000a00 */
[----:B------:R-:W-:-:S04]  /*0480*/  ISETP.NE.U32.AND P0, PT, RZ, UR4, PT ;  /* 0x00000004ff007c0c */ /* 0x000fc8000bf05070 */
[----:B------:R-:W-:-:S13]  /*0490*/  ISETP.NE.AND.EX P0, PT, RZ, UR5, PT, P0 ;  /* 0x00000005ff007c0c */ /* 0x000fda000bf05300 */
[----:B------:R-:W-:Y:S05]  /*04a0*/  @!P0 BRA `(.L_x_5) ;  /* 0x0000000000108947 */ /* 0x000fea0003800000 */
[----:B------:R-:W0:Y:S02]  /*04b0*/  LDC.64 R2, c[0x0][0x608] ;  /* 0x00018200ff027b82 */ /* 0x000e240000000a00 */
[----:B0-----:R-:W2:Y:S02]  /*04c0*/  LDG.E R2, desc[UR20][R2.64] ;  /* 0x0000001402027981 */ /* 0x001ea4000c1e1900 */
[----:B--2---:R-:W-:Y:S01]  /*04d0*/  R2UR UR11, R2 ;  /* 0x00000000020b72ca */ /* 0x004fe200000e0000 */
[----:B------:R-:W-:-:S14]  /*04e0*/  BRA `(.L_x_4) ;  /* 0x0000000000047947 */ /* 0x000fdc0003800000 */
.L_x_5:
[----:B------:R-:W-:-:S05]  /*04f0*/  ULDC UR11, c[0x0][0x600] ;  /* 0x00018000000b7ab9 */ /* 0x000fca0000000800 */
.L_x_4:
[----:B------:R-:W-:Y:S02]  /*0500*/  ULDC.64 UR4, c[0x0][0x620] ;  /* 0x0001880000047ab9 */ /* 0x000fe40000000a00 */
[----:B------:R-:W-:-:S04]  /*0510*/  ISETP.NE.U32.AND P0, PT, RZ, UR4, PT ;  /* 0x00000004ff007c0c */ /* 0x000fc8000bf05070 */
        /* <DEDUP_REMOVED lines=10> */
.L_x_6:
        /* <DEDUP_REMOVED lines=8> */
.L_x_8:
[----:B------:R-:W-:-:S05]  /*0640*/  ULDC UR22, c[0x0][0x604] ;  /* 0x0001810000167ab9 */ /* 0x000fca0000000800 */
.L_x_7:
[----:B------:R-:W-:Y:S01]  /*0650*/  ULDC UR4, c[0x0][0x3dc] ;  /* 0x0000f70000047ab9 */ /* 0x000fe20000000800 */
[----:B------:R-:W-:Y:S01]  /*0660*/  ISETP.NE.AND P0, PT, RZ, UR12, PT ;  /* 0x0000000cff007c0c */ /* 0x000fe2000bf05270 */
[----:B------:R-:W-:Y:S01]  /*0670*/  UIADD3 UR4, UR4, 0x3f, URZ ;  /* 0x0000003f04047890 */ /* 0x000fe2000fffe03f */
[----:B------:R-:W-:-:S03]  /*0680*/  ULDC.64 UR8, c[0x0][0x3e0] ;  /* 0x0000f80000087ab9 */ /* 0x000fc60000000a00 */
[----:B------:R-:W-:Y:S02]  /*0690*/  USHF.R.S32.HI UR5, URZ, 0x1f, UR4 ;  /* 0x0000001f3f057899 */ /* 0x000fe40008011404 */
[----:B------:R-:W-:Y:S02]  /*06a0*/  UIMAD UR8, UR9, UR8, URZ ;  /* 0x00000008090872a4 */ /* 0x000fe4000f8e023f */
[----:B------:R-:W-:-:S03]  /*06b0*/  ULEA.HI UR4, UR5, UR4, URZ, 0x6 ;  /* 0x0000000405047291 */ /* 0x000fc6000f8f303f */
[----:B------:R-:W-:Y:S01]  /*06c0*/  ULDC UR5, c[0x0][0x3e8] ;  /* 0x0000fa0000057ab9 */ /* 0x000fe20000000800 */
[----:B------:R-:W-:Y:S02]  /*06d0*/  USHF.R.S32.HI UR4, URZ, 0x6, UR4 ;  /* 0x000000063f047899 */ /* 0x000fe40008011404 */
[----:B------:R-:W-:-:S04]  /*06e0*/  UIMAD UR5, UR8, UR5, URZ ;  /* 0x00000005080572a4 */ /* 0x000fc8000f8e023f */
[----:B------:R-:W-:Y:S01]  /*06f0*/  UIMAD UR5, UR4, UR5, URZ ;  /* 0x00000005040572a4 */ /* 0x000fe2000f8e023f */
[----:B------:R-:W-:Y:S11]  /*0700*/  @!P0 BRA `(.L_x_9) ;  /* 0x0000015800508947 */ /* 0x000ff60003800000 */
[----:B------:R-:W-:-:S06]  /*0710*/  UISETP.NE.AND UP0, UPT, UR12, 0x1, UPT ;  /* 0x000000010c00788c */ /* 0x000fcc000bf05270 */
[----:B------:R-:W-:-:S13]  /*0720*/  PLOP3.LUT P0, PT, PT, PT, UP0, 0x80, 0x0 ;  /* 0x000000000000781c */ /* 0x000fda0003f0f008 */
[----:B------:R-:W-:Y:S05]  /*0730*/  @P0 EXIT ;  /* 0x000000000000094d */ /* 0x000fea0003800000 */
[----:B------:R0:W-:Y:S01]  /*0740*/  STL [R1], RZ ;  /* 0x000000ff01007387 */ /* 0x0001e20000100800 */
[----:B------:R-:W-:Y:S01]  /*0750*/  UISETP.GE.AND UP0, UPT, UR5, 0x1, UPT ;  /* 0x000000010500788c */ /* 0x000fe2000bf06270 */
[----:B------:R-:W-:Y:S01]  /*0760*/  CS2R R86, SRZ ;  /* 0x0000000000567805 */ /* 0x000fe2000001ff00 */
[----:B------:R-:W-:Y:S01]  /*0770*/  UMOV UR4, URZ ;  /* 0x0000003f00047c82 */ /* 0x000fe20008000000 */
[----:B------:R0:W-:Y:S01]  /*0780*/  STL [R1+0x4], RZ ;  /* 0x000004ff01007387 */ /* 0x0001e20000100800 */
[----:B------:R-:W-:Y:S02]  /*0790*/  CS2R R152, SRZ ;  /* 0x0000000000987805 */ /* 0x000fe4000001ff00 */
[----:B------:R-:W-:Y:S02]  /*07a0*/  CS2R R154, SRZ ;  /* 0x00000000009a7805 */ /* 0x000fe4000001ff00 */
[----:B------:R-:W-:Y:S01]  /*07b0*/  PLOP3.LUT P0, PT, PT, PT, UP0, 0x80, 0x0 ;  /* 0x000000000000781c */ /* 0x000fe20003f0f008 */
[----:B------:R0:W-:Y:S01]  /*07c0*/  STL [R1+0x8], RZ ;  /* 0x000008ff01007387 */ /* 0x0001e20000100800 */
[----:B------:R-:W-:-:S02]  /*07d0*/  CS2R R156, SRZ ;  /* 0x00000000009c7805 */ /* 0x000fc4000001ff00 */
[----:B------:R-:W-:Y:S02]  /*07e0*/  CS2R R158, SRZ ;  /* 0x00000000009e7805 */ /* 0x000fe4000001ff00 */
[----:B------:R-:W-:Y:S01]  /*07f0*/  CS2R R160, SRZ ;  /* 0x0000000000a07805 */ /* 0x000fe2000001ff00 */
[----:B------:R0:W-:Y:S01]  /*0800*/  STL [R1+0xc], RZ ;  /* 0x00000cff01007387 */ /* 0x0001e20000100800 */
[----:B------:R-:W-:Y:S02]  /*0810*/  CS2R R162, SRZ ;  /* 0x0000000000a27805 */ /* 0x000fe4000001ff00 */
[----:B------:R-:W-:Y:S02]  /*0820*/  CS2R R164, SRZ ;  /* 0x0000000000a47805 */ /* 0x000fe4000001ff00 */
[----:B------:R-:W-:Y:S01]  /*0830*/  CS2R R166, SRZ ;  /* 0x0000000000a67805 */ /* 0x000fe2000001ff00 */
        /* <DEDUP_REMOVED lines=116> */
[----:B------:R0:W-:Y:S04]  /*0f80*/  STL [R1+0x84], RZ ;  /* 0x000084ff01007387 */ /* 0x0001e80000100800 */
        /* <DEDUP_REMOVED lines=29> */
[----:B------:R0:W-:Y:S01]  /*1160*/  STL [R1+0xfc], RZ ;  /* 0x0000fcff01007387 */ /* 0x0001e20000100800 */
[----:B------:R-:W-:Y:S05]  /*1170*/  @!P0 BRA `(.L_x_10) ;  /* 0x0000002000dc8947 */ /* 0x000fea0003800000 */
[----:B------:R-:W-:-:S04]  /*1180*/  ULOP3.LUT UR4, UR6, 0x1, URZ, 0xfc, !UPT ;  /* 0x0000000106047892 */ /* 0x000fc8000f8efc3f */
[----:B------:R-:W-:-:S06]  /*1190*/  UISETP.NE.AND UP0, UPT, UR4, 0x3, UPT ;  /* 0x000000030400788c */ /* 0x000fcc000bf05270 */
[----:B------:R-:W-:-:S13]  /*11a0*/  PLOP3.LUT P1, PT, PT, PT, UP0, 0x80, 0x0 ;  /* 0x000000000000781c */ /* 0x000fda0003f2f008 */
[----:B------:R-:W-:Y:S05]  /*11b0*/  @!P1 BRA `(.L_x_11) ;  /* 0x0000000000049947 */ /* 0x000fea0003800000 */
[----:B------:R-:W-:Y:S01]  /*11c0*/  BPT.TRAP 0x1 ;  /* 0x000000040000795c */ /* 0x000fe20000300000 */
.L_x_11:
[----:B------:R-:W1:Y:S01]  /*11d0*/  S2UR UR7, SR_CgaCtaId ;  /* 0x00000000000779c3 */ /* 0x000e620000008800 */
[----:B------:R-:W-:Y:S01]  /*11e0*/  SHF.L.U32 R0, RZ, 0x1f, RZ ;  /* 0x0000001fff007819 */ /* 0x000fe200000006ff */
[----:B------:R-:W-:Y:S02]  /*11f0*/  UMOV UR4, 0x400 ;  /* 0x0000040000047882 */ /* 0x000fe40000000000 */
[----:B-1----:R-:W-:-:S12]  /*1200*/  ULEA UR4, UR7, UR4, 0x18 ;  /* 0x0000000407047291 */ /* 0x002fd8000f8ec03f */
.L_x_12:
[----:B-1----:R-:W-:-:S04]  /*1210*/  IMAD.U32 R3, RZ, RZ, UR4 ;  /* 0x00000004ff037e24 */ /* 0x002fc8000f8e00ff */
[----:B------:R1:W2:Y:S03]  /*1220*/  SYNCS.PHASECHK.TRANS64.TRYWAIT P1, [R3+URZ+0x30000], R0 ;  /* 0x03000000030075a7 */ /* 0x0002a6000802017f */
[----:B--2---:R-:W-:Y:S05]  /*1230*/  @!P1 NANOSLEEP.SYNCS 0x989680 ;  /* 0x009896800000995d */ /* 0x004fea0003900000 */
[----:B------:R-:W2:Y:S02]  /*1240*/  @!P1 SYNCS.PHASECHK.TRANS64 P1, [R3+URZ+0x30000], R0 ;  /* 0x03000000030095a7 */ /* 0x000ea4000802007f */
[----:B--2---:R-:W-:Y:S05]  /*1250*/  @!P1 BRA `(.L_x_12) ;  /* 0xfffffffc00ec9947 */ /* 0x004fea000383ffff */
[----:B------:R-:W-:Y:S01]  /*1260*/  UIADD3 UR7, UR4, 0x20000, URZ ;  /* 0x0002000004077890 */ /* 0x000fe2000fffe03f */
[----:B------:R-:W-:Y:S01]  /*1270*/  WARPGROUP.ARRIVE ;  /* 0x00000000000079c5 */ /* 0x000fe20000000000 */
[----:B------:R-:W-:Y:S02]  /*1280*/  USHF.R.U32.HI UR4, URZ, 0x4, UR4 ;  /* 0x000000043f047899 */ /* 0x000fe40008011604 */
[----:B------:R-:W-:Y:S02]  /*1290*/  USHF.R.U32.HI UR7, URZ, 0x4, UR7 ;  /* 0x000000043f077899 */ /* 0x000fe40008011607 */
[----:B------:R-:W-:Y:S02]  /*12a0*/  ULOP3.LUT UR4, UR4, 0x3fff, URZ, 0xc0, !UPT ;  /* 0x00003fff04047892 */ /* 0x000fe4000f8ec03f */
[----:B------:R-:W-:Y:S02]  /*12b0*/  ULOP3.LUT UR7, UR7, 0x3fff, URZ, 0xc0, !UPT ;  /* 0x00003fff07077892 */ /* 0x000fe4000f8ec03f */
[----:B------:R-:W-:-:S02]  /*12c0*/  ULOP3.LUT UR4, UR4, 0x10000, URZ, 0xfc, !UPT ;  /* 0x0001000004047892 */ /* 0x000fc4000f8efc3f */
[----:B------:R-:W-:Y:S01]  /*12d0*/  ULOP3.LUT UR8, UR7, 0x2000000, URZ, 0xfc, !UPT ;  /* 0x0200000007087892 */ /* 0x000fe2000f8efc3f */
[----:B------:R-:W-:Y:S01]  /*12e0*/  UMOV UR13, 0x40000040 ;  /* 0x40000040000d7882 */ /* 0x000fe20000000000 */
[----:B------:R-:W-:-:S03]  /*12f0*/  UMOV UR15, 0x40000040 ;  /* 0x40000040000f7882 */ /* 0x000fc60000000000 */
[----:B------:R-:W-:Y:S02]  /*1300*/  UMOV UR12, UR4 ;  /* 0x00000004000c7c82 */ /* 0x000fe40008000000 */
[----:B------:R-:W-:Y:S02]  /*1310*/  UMOV UR14, UR8 ;  /* 0x00000008000e7c82 */ /* 0x000fe40008000000 */
[----:B------:R-:W-:Y:S01]  /*1320*/  HGMMA.64x128x16.F32.BF16 R68, gdesc[UR12].tnspB, RZ, !UPT, gsb0 ;  /* 0x41e000000c4479f0 */ /* 0x000fe2000c0018ff */
[----:B------:R-:W-:Y:S01]  /*1330*/  UIADD3 UR12, UR4, 0x200, URZ ;  /* 0x00000200040c7890 */ /* 0x000fe2000fffe03f */
[----:B------:R-:W-:Y:S01]  /*1340*/  UMOV UR13, 0x40000040 ;  /* 0x40000040000d7882 */ /* 0x000fe20000000000 */
[----:B------:R-:W-:Y:S02]  /*1350*/  WARPGROUP.DEPBAR.LE gsb0, 0x0 ;  /* 0x00008000000079c5 */ /* 0x000fe40000010000 */
[----:B------:R-:W-:Y:S01]  /*1360*/  WARPGROUP.ARRIVE ;  /* 0x00000000000079c5 */ /* 0x000fe20000000000 */
[----:B------:R-:W-:Y:S01]  /*1370*/  IMAD.MOV.U32 R44, RZ, RZ, R88 ;  /* 0x000000ffff2c7224 */ /* 0x000fe200078e0058 */
[----:B------:R-:W-:Y:S01]  /*1380*/  MOV R43, R89 ;  /* 0x00000059002b7202 */ /* 0x000fe20000000f00 */
[----:B------:R-:W-:Y:S01]  /*1390*/  IMAD.MOV.U32 R42, RZ, RZ, R90 ;  /* 0x000000ffff2a7224 */ /* 0x000fe200078e005a */
[----:B------:R-:W-:Y:S01]  /*13a0*/  MOV R37, R95 ;  /* 0x0000005f00257202 */ /* 0x000fe20000000f00 */
[----:B------:R-:W-:-:S02]  /*13b0*/  IMAD.MOV.U32 R41, RZ, RZ, R91 ;  /* 0x000000ffff297224 */ /* 0x000fc400078e005b */
[----:B------:R-:W-:Y:S01]  /*13c0*/  HGMMA.64x128x16.F32.BF16 R152, gdesc[UR12].tnspB, RZ, !UPT, gsb0 ;  /* 0x41e000000c9879f0 */ /* 0x000fe2000c0018ff */
[----:B------:R-:W-:Y:S01]  /*13d0*/  UIADD3 UR12, UR4, 0x400, URZ ;  /* 0x00000400040c7890 */ /* 0x000fe2000fffe03f */
[----:B------:R-:W-:Y:S01]  /*13e0*/  IMAD.MOV.U32 R40, RZ, RZ, R92 ;  /* 0x000000ffff287224 */ /* 0x000fe200078e005c */
[----:B------:R-:W-:Y:S01]  /*13f0*/  MOV R31, R101 ;  /* 0x00000065001f7202 */ /* 0x000fe20000000f00 */
        /* <DEDUP_REMOVED lines=9> */
[----:B-1----:R-:W-:Y:S01]  /*1490*/  MOV R0, R131 ;  /* 0x0000008300007202 */ /* 0x002fe20000000f00 */
[----:B------:R-:W-:Y:S01]  /*14a0*/  IMAD.MOV.U32 R33, RZ, RZ, R99 ;  /* 0x000000ffff217224 */ /* 0x000fe200078e0063 */
[----:B------:R-:W-:Y:S01]  /*14b0*/  UMOV UR13, 0x40000040 ;  /* 0x40000040000d7882 */ /* 0x000fe20000000000 */
        /* <DEDUP_REMOVED lines=10> */
[----:B------:R-:W-:-:S02]  /*1560*/  IMAD.MOV.U32 R26, RZ, RZ, R106 ;  /* 0x000000ffff1a7224 */ /* 0x000fc400078e006a */
[----:B------:R-:W-:Y:S02]  /*1570*/  IMAD.MOV.U32 R24, RZ, RZ, R108 ;  /* 0x000000ffff187224 */ /* 0x000fe400078e006c */
[----:B------:R-:W-:Y:S02]  /*1580*/  IMAD.MOV.U32 R23, RZ, RZ, R109 ;  /* 0x000000ffff177224 */ /* 0x000fe400078e006d */
[----:B------:R-:W-:Y:S02]  /*1590*/  IMAD.MOV.U32 R22, RZ, RZ, R110 ;  /* 0x000000ffff167224 */ /* 0x000fe400078e006e */
[----:B------:R-:W-:Y:S01]  /*15a0*/  IMAD.MOV.U32 R21, RZ, RZ, R111 ;  /* 0x000000ffff157224 */ /* 0x000fe200078e006f */
[----:B------:R-:W-:Y:S01]  /*15b0*/  MOV R229, R23 ;  /* 0x0000001700e57202 */ /* 0x000fe20000000f00 */
[----:B------:R-:W-:Y:S02]  /*15c0*/  IMAD.MOV.U32 R20, RZ, RZ, R112 ;  /* 0x000000ffff147224 */ /* 0x000fe400078e0070 */
[----:B------:R-:W-:-:S02]  /*15d0*/  IMAD.MOV.U32 R18, RZ, RZ, R114 ;  /* 0x000000ffff127224 */ /* 0x000fc400078e0072 */
[----:B------:R-:W-:Y:S02]  /*15e0*/  IMAD.MOV.U32 R17, RZ, RZ, R115 ;  /* 0x000000ffff117224 */ /* 0x000fe400078e0073 */
[----:B------:R-:W-:Y:S02]  /*15f0*/  IMAD.MOV.U32 R16, RZ, RZ, R116 ;  /* 0x000000ffff107224 */ /* 0x000fe400078e0074 */
[----:B------:R-:W-:Y:S01]  /*1600*/  IMAD.MOV.U32 R15, RZ, RZ, R117 ;  /* 0x000000ffff0f7224 */ /* 0x000fe200078e0075 */
[----:B------:R-:W-:Y:S01]  /*1610*/  MOV R235, R17 ;  /* 0x0000001100eb7202 */ /* 0x000fe20000000f00 */
[----:B------:R-:W-:Y:S02]  /*1620*/  IMAD.MOV.U32 R14, RZ, RZ, R118 ;  /* 0x000000ffff0e7224 */ /* 0x000fe400078e0076 */
[----:B------:R-:W-:Y:S02]  /*1630*/  IMAD.MOV.U32 R12, RZ, RZ, R120 ;  /* 0x000000ffff0c7224 */ /* 0x000fe400078e0078 */
[----:B------:R-:W-:-:S02]  /*1640*/  IMAD.MOV.U32 R11, RZ, RZ, R121 ;  /* 0x000000ffff0b7224 */ /* 0x000fc400078e0079 */
[----:B------:R-:W-:Y:S02]  /*1650*/  IMAD.MOV.U32 R10, RZ, RZ, R122 ;  /* 0x000000ffff0a7224 */ /* 0x000fe400078e007a */
[----:B------:R-:W-:Y:S01]  /*1660*/  IMAD.MOV.U32 R9, RZ, RZ, R123 ;  /* 0x000000ffff097224 */ /* 0x000fe200078e007b */
[----:B------:R-:W-:Y:S01]  /*1670*/  MOV R241, R11 ;  /* 0x0000000b00f17202 */ /* 0x000fe20000000f00 */
[----:B------:R-:W-:Y:S02]  /*1680*/  IMAD.MOV.U32 R8, RZ, RZ, R124 ;  /* 0x000000ffff087224 */ /* 0x000fe400078e007c */
[----:B------:R-:W-:Y:S02]  /*1690*/  IMAD.MOV.U32 R6, RZ, RZ, R126 ;  /* 0x000000ffff067224 */ /* 0x000fe400078e007e */
[----:B------:R-:W-:Y:S02]  /*16a0*/  IMAD.MOV.U32 R5, RZ, RZ, R127 ;  /* 0x000000ffff057224 */ /* 0x000fe400078e007f */
[----:B------:R-:W-:-:S02]  /*16b0*/  IMAD.MOV.U32 R4, RZ, RZ, R128 ;  /* 0x000000ffff047224 */ /* 0x000fc400078e0080 */
[----:B------:R-:W-:Y:S01]  /*16c0*/  IMAD.MOV.U32 R3, RZ, RZ, R129 ;  /* 0x000000ffff037224 */ /* 0x000fe200078e0081 */
[----:B------:R-:W-:Y:S01]  /*16d0*/  MOV R247, R5 ;  /* 0x0000000500f77202 */ /* 0x000fe20000000f00 */
[----:B------:R-:W-:Y:S02]  /*16e0*/  IMAD.MOV.U32 R2, RZ, RZ, R130 ;  /* 0x000000ffff027224 */ /* 0x000fe400078e0082 */
[----:B------:R-:W-:Y:S02]  /*16f0*/  IMAD.MOV.U32 R64, RZ, RZ, R68 ;  /* 0x000000ffff407224 */ /* 0x000fe400078e0044 */
[----:B------:R-:W-:Y:S02]  /*1700*/  IMAD.MOV.U32 R63, RZ, RZ, R69 ;  /* 0x000000ffff3f7224 */ /* 0x000fe400078e0045 */
[----:B------:R-:W-:Y:S02]  /*1710*/  IMAD.MOV.U32 R62, RZ, RZ, R70 ;  /* 0x000000ffff3e7224 */ /* 0x000fe400078e0046 */
[----:B------:R-:W-:-:S02]  /*1720*/  IMAD.MOV.U32 R60, RZ, RZ, R72 ;  /* 0x000000ffff3c7224 */ /* 0x000fc400078e0048 */
[----:B------:R-:W-:Y:S02]  /*1730*/  IMAD.MOV.U32 R59, RZ, RZ, R73 ;  /* 0x000000ffff3b7224 */ /* 0x000fe400078e0049 */
        /* <DEDUP_REMOVED lines=27> */
[----:B------:R-:W-:Y:S01]  /*18f0*/  IMAD.MOV.U32 R234, RZ, RZ, R18 ;  /* 0x000000ffffea7224 */ /* 0x000fe200078e0012 */
[----:B------:R-:W-:Y:S02]  /*1900*/  WARPGROUP.DEPBAR.LE gsb0, 0x0 ;  /* 0x00008000000079c5 */ /* 0x000fe40000010000 */
[----:B------:R-:W-:Y:S01]  /*1910*/  WARPGROUP.ARRIVE ;  /* 0x00000000000079c5 */ /* 0x000fe20000000000 */
[----:B------:R1:W-:Y:S01]  /*1920*/  STL.64 [R1+0x2d8], R214 ;  /* 0x0002d8d601007387 */ /* 0x0003e20000100a00 */
[----:B------:R-:W-:-:S02]  /*1930*/  IMAD.MOV.U32 R236, RZ, RZ, R16 ;  /* 0x000000ffffec7224 */ /* 0x000fc400078e0010 */
[----:B------:R-:W-:Y:S01]  /*1940*/  IMAD.MOV.U32 R237, RZ, RZ, R15 ;  /* 0x000000ffffed7224 */ /* 0x000fe200078e000f */
[----:B------:R2:W-:Y:S01]  /*1950*/  STL.64 [R1+0x2d0], R212 ;  /* 0x0002d0d401007387 */ /* 0x0005e20000100a00 */
[----:B------:R-:W-:Y:S01]  /*1960*/  HGMMA.64x128x16.F32.BF16 R88, gdesc[UR12].tnspB, RZ, !UPT, gsb0 ;  /* 0x41e000000c5879f0 */ /* 0x000fe2000c0018ff */
[----:B------:R-:W-:Y:S01]  /*1970*/  UIADD3 UR12, UR4, 0x600, URZ ;  /* 0x00000600040c7890 */ /* 0x000fe2000fffe03f */
[----:B------:R-:W-:Y:S01]  /*1980*/  IMAD.MOV.U32 R238, RZ, RZ, R14 ;  /* 0x000000ffffee7224 */ /* 0x000fe200078e000e */
[----:B------:R3:W-:Y:S01]  /*1990*/  STL.64 [R1+0x2c8], R210 ;  /* 0x0002c8d201007387 */ /* 0x0007e20000100a00 */
[----:B------:R-:W-:Y:S01]  /*19a0*/  UMOV UR13, 0x40000040 ;  /* 0x40000040000d7882 */ /* 0x000fe20000000000 */
[----:B------:R-:W-:Y:S02]  /*19b0*/  IMAD.MOV.U32 R239, RZ, RZ, R13 ;  /* 0x000000ffffef7224 */ /* 0x000fe400078e000d */
[----:B------:R4:W-:Y:S01]  /*19c0*/  STL.64 [R1+0x2c0], R208 ;  /* 0x0002c0d001007387 */ /* 0x0009e20000100a00 */
[----:B-1----:R-:W-:-:S02]  /*19d0*/  IMAD.MOV.U32 R214, RZ, RZ, R38 ;  /* 0x000000ffffd67224 */ /* 0x002fc400078e0026 */
[----:B------:R-:W-:Y:S01]  /*19e0*/  IMAD.MOV.U32 R215, RZ, RZ, R37 ;  /* 0x000000ffffd77224 */ /* 0x000fe200078e0025 */
[----:B------:R1:W-:Y:S01]  /*19f0*/  STL.64 [R1+0x2b8], R206 ;  /* 0x0002b8ce01007387 */ /* 0x0003e20000100a00 */
[----:B--2---:R-:W-:Y:S02]  /*1a00*/  IMAD.MOV.U32 R212, RZ, RZ, R40 ;  /* 0x000000ffffd47224 */ /* 0x004fe400078e0028 */
[----:B------:R-:W-:Y:S01]  /*1a10*/  IMAD.MOV.U32 R213, RZ, RZ, R39 ;  /* 0x000000ffffd57224 */ /* 0x000fe200078e0027 */
[----:B------:R2:W-:Y:S01]  /*1a20*/  STL.64 [R1+0x2b0], R204 ;  /* 0x0002b0cc01007387 */ /* 0x0005e20000100a00 */
[----:B---3--:R-:W-:Y:S01]  /*1a30*/  IMAD.MOV.U32 R210, RZ, RZ, R42 ;  /* 0x000000ffffd27224 */ /* 0x008fe200078e002a */
[----:B------:R-:W-:Y:S01]  /*1a40*/  MOV R211, R41 ;  /* 0x0000002900d37202 */ /* 0x000fe20000000f00 */
[----:B------:R-:W-:Y:S01]  /*1a50*/  IMAD.MOV.U32 R240, RZ, RZ, R12 ;  /* 0x000000fffff07224 */ /* 0x000fe200078e000c */
[----:B------:R3:W-:Y:S01]  /*1a60*/  STL.64 [R1+0x2a8], R202 ;  /* 0x0002a8ca01007387 */ /* 0x0007e20000100a00 */
[----:B----4-:R-:W-:-:S02]  /*1a70*/  IMAD.MOV.U32 R208, RZ, RZ, R44 ;  /* 0x000000ffffd07224 */ /* 0x010fc400078e002c */
[----:B------:R-:W-:Y:S01]  /*1a80*/  IMAD.MOV.U32 R209, RZ, RZ, R43 ;  /* 0x000000ffffd17224 */ /* 0x000fe200078e002b */
[----:B------:R4:W-:Y:S01]  /*1a90*/  STL.64 [R1+0x2a0], R200 ;  /* 0x0002a0c801007387 */ /* 0x0009e20000100a00 */
[----:B-1----:R-:W-:Y:S02]  /*1aa0*/  IMAD.MOV.U32 R206, RZ, RZ, R46 ;  /* 0x000000ffffce7224 */ /* 0x002fe400078e002e */
[----:B------:R-:W-:Y:S01]  /*1ab0*/  IMAD.MOV.U32 R207, RZ, RZ, R45 ;  /* 0x000000ffffcf7224 */ /* 0x000fe200078e002d */
[----:B------:R1:W-:Y:S01]  /*1ac0*/  STL.64 [R1+0x298], R198 ;  /* 0x000298c601007387 */ /* 0x0003e20000100a00 */
[----:B--2---:R-:W-:Y:S01]  /*1ad0*/  IMAD.MOV.U32 R204, RZ, RZ, R48 ;  /* 0x000000ffffcc7224 */ /* 0x004fe200078e0030 */
[----:B------:R-:W-:Y:S01]  /*1ae0*/  MOV R205, R47 ;  /* 0x0000002f00cd7202 */ /* 0x000fe20000000f00 */
[----:B------:R-:W-:Y:S01]  /*1af0*/  IMAD.MOV.U32 R242, RZ, RZ, R10 ;  /* 0x000000fffff27224 */ /* 0x000fe200078e000a */
[----:B------:R2:W-:Y:S01]  /*1b00*/  STL.64 [R1+0x290], R196 ;  /* 0x000290c401007387 */ /* 0x0005e20000100a00 */
[----:B---3--:R-:W-:-:S02]  /*1b10*/  IMAD.MOV.U32 R202, RZ, RZ, R50 ;  /* 0x000000ffffca7224 */ /* 0x008fc400078e0032 */
[----:B------:R-:W-:Y:S01]  /*1b20*/  IMAD.MOV.U32 R203, RZ, RZ, R49 ;  /* 0x000000ffffcb7224 */ /* 0x000fe200078e0031 */
[----:B------:R3:W-:Y:S01]  /*1b30*/  STL.64 [R1+0x288], R194 ;  /* 0x000288c201007387 */ /* 0x0007e20000100a00 */
[----:B----4-:R-:W-:Y:S02]  /*1b40*/  IMAD.MOV.U32 R200, RZ, RZ, R52 ;  /* 0x000000ffffc87224 */ /* 0x010fe400078e0034 */
[----:B------:R-:W-:Y:S01]  /*1b50*/  IMAD.MOV.U32 R201, RZ, RZ, R51 ;  /* 0x000000ffffc97224 */ /* 0x000fe200078e0033 */
[----:B------:R4:W-:Y:S01]  /*1b60*/  STL.64 [R1+0x280], R192 ;  /* 0x000280c001007387 */ /* 0x0009e20000100a00 */
[----:B-1----:R-:W-:Y:S01]  /*1b70*/  IMAD.MOV.U32 R198, RZ, RZ, R54 ;  /* 0x000000ffffc67224 */ /* 0x002fe200078e0036 */
[----:B------:R-:W-:Y:S01]  /*1b80*/  MOV R199, R53 ;  /* 0x0000003500c77202 */ /* 0x000fe20000000f00 */
[----:B------:R-:W-:Y:S01]  /*1b90*/  IMAD.MOV.U32 R243, RZ, RZ, R9 ;  /* 0x000000fffff37224 */ /* 0x000fe200078e0009 */
[----:B------:R1:W-:Y:S01]  /*1ba0*/  STL.64 [R1+0x278], R190 ;  /* 0x000278be01007387 */ /* 0x0003e20000100a00 */
[----:B--2---:R-:W-:-:S02]  /*1bb0*/  IMAD.MOV.U32 R196, RZ, RZ, R56 ;  /* 0x000000ffffc47224 */ /* 0x004fc400078e0038 */
[----:B------:R-:W-:Y:S01]  /*1bc0*/  IMAD.MOV.U32 R197, RZ, RZ, R55 ;  /* 0x000000ffffc57224 */ /* 0x000fe200078e0037 */
[----:B------:R2:W-:Y:S01]  /*1bd0*/  STL.64 [R1+0x270], R188 ;  /* 0x000270bc01007387 */ /* 0x0005e20000100a00 */
[----:B---3--:R-:W-:Y:S02]  /*1be0*/  IMAD.MOV.U32 R194, RZ, RZ, R58 ;  /* 0x000000ffffc27224 */ /* 0x008fe400078e003a */
[----:B------:R-:W-:Y:S01]  /*1bf0*/  IMAD.MOV.U32 R195, RZ, RZ, R57 ;  /* 0x000000ffffc37224 */ /* 0x000fe200078e0039 */
[----:B----4-:R-:W-:Y:S01]  /*1c00*/  MOV R193, R59 ;  /* 0x0000003b00c17202 */ /* 0x010fe20000000f00 */
[----:B------:R-:W-:Y:S02]  /*1c10*/  IMAD.MOV.U32 R192, RZ, RZ, R60 ;  /* 0x000000ffffc07224 */ /* 0x000fe400078e003c */
[----:B------:R-:W-:Y:S02]  /*1c20*/  IMAD.MOV.U32 R244, RZ, RZ, R8 ;  /* 0x000000fffff47224 */ /* 0x000fe400078e0008 */
[----:B-1----:R-:W-:-:S02]  /*1c30*/  IMAD.MOV.U32 R190, RZ, RZ, R62 ;  /* 0x000000ffffbe7224 */ /* 0x002fc400078e003e */
[----:B------:R-:W-:Y:S02]  /*1c40*/  IMAD.MOV.U32 R191, RZ, RZ, R61 ;  /* 0x000000ffffbf7224 */ /* 0x000fe400078e003d */
[----:B--2---:R-:W-:Y:S02]  /*1c50*/  IMAD.MOV.U32 R188, RZ, RZ, R64 ;  /* 0x000000ffffbc7224 */ /* 0x004fe400078e0040 */
[----:B------:R-:W-:Y:S02]  /*1c60*/  IMAD.MOV.U32 R189, RZ, RZ, R63 ;  /* 0x000000ffffbd7224 */ /* 0x000fe400078e003f */
[----:B------:R-:W-:Y:S02]  /*1c70*/  IMAD.MOV.U32 R245, RZ, RZ, R7 ;  /* 0x000000fffff57224 */ /* 0x000fe400078e0007 */
[----:B------:R-:W-:Y:S02]  /*1c80*/  IMAD.MOV.U32 R246, RZ, RZ, R6 ;  /* 0x000000fffff67224 */ /* 0x000fe400078e0006 */
[----:B------:R-:W-:-:S02]  /*1c90*/  IMAD.MOV.U32 R248, RZ, RZ, R4 ;  /* 0x000000fffff87224 */ /* 0x000fc400078e0004 */
[----:B------:R-:W-:Y:S02]  /*1ca0*/  IMAD.MOV.U32 R249, RZ, RZ, R3 ;  /* 0x000000fffff97224 */ /* 0x000fe400078e0003 */
[----:B------:R-:W-:Y:S02]  /*1cb0*/  IMAD.MOV.U32 R250, RZ, RZ, R2 ;  /* 0x000000fffffa7224 */ /* 0x000fe400078e0002 */
[----:B------:R-:W-:Y:S01]  /*1cc0*/  IMAD.MOV.U32 R251, RZ, RZ, R0 ;  /* 0x000000fffffb7224 */ /* 0x000fe200078e0000 */
[----:B------:R-:W-:Y:S02]  /*1cd0*/  WARPGROUP.DEPBAR.LE gsb0, 0x0 ;  /* 0x00008000000079c5 */ /* 0x000fe40000010000 */
[----:B------:R-:W-:-:S06]  /*1ce0*/  WARPGROUP.ARRIVE ;  /* 0x00000000000079c5 */ /* 0x000fcc0000000000 */
[----:B------:R-:W-:Y:S01]  /*1cf0*/  HGMMA.64x128x16.F32.BF16 R24, gdesc[UR12].tnspB, RZ, !UPT, gsb0 ;  /* 0x41e000000c1879f0 */ /* 0x000fe2000c0018ff */
[----:B------:R-:W-:Y:S02]  /*1d00*/  UIADD3 UR12, UR4, 0x2, URZ ;  /* 0x00000002040c7890 */ /* 0x000fe4000fffe03f */
[----:B------:R-:W-:Y:S01]  /*1d10*/  UIADD3 UR14, UR8, 0x80, URZ ;  /* 0x00000080080e7890 */ /* 0x000fe2000fffe03f */
[----:B------:R-:W-:Y:S01]  /*1d20*/  UMOV UR13, 0x40000040 ;  /* 0x40000040000d7882 */ /* 0x000fe20000000000 */
[----:B------:R-:W-:Y:S01]  /*1d30*/  UMOV UR15, 0x40000040 ;  /* 0x40000040000f7882 */ /* 0x000fe20000000000 */
[----:B------:R-:W-:Y:S02]  /*1d40*/  WARPGROUP.DEPBAR.LE gsb0, 0x0 ;  /* 0x00008000000079c5 */ /* 0x000fe40000010000 */
[----:B------:R-:W-:-:S06]  /*1d50*/  WARPGROUP.ARRIVE ;  /* 0x00000000000079c5 */ /* 0x000fcc0000000000 */
[----:B------:R-:W-:Y:S03]  /*1d60*/  HGMMA.64x128x16.F32.BF16 R188, gdesc[UR12].tnspB, R188, gsb0 ;  /* 0x41e000000cbc79f0 */ /* 0x000fe600080018bc */
[----:B------:R-:W-:Y:S02]  /*1d70*/  WARPGROUP.DEPBAR.LE gsb0, 0x0 ;  /* 0x00008000000079c5 */ /* 0x000fe40000010000 */
[----:B------:R-:W-:Y:S04]  /*1d80*/  STL.64 [R1], R188 ;  /* 0x000000bc01007387 */ /* 0x000fe80000100a00 */
[----:B------:R-:W-:Y:S04]  /*1d90*/  STL.64 [R1+0x8], R190 ;  /* 0x000008be01007387 */ /* 0x000fe80000100a00 */
        /* <DEDUP_REMOVED lines=11> */
[----:B------:R1:W-:Y:S04]  /*1e50*/  STL.64 [R1+0x68], R214 ;  /* 0x000068d601007387 */ /* 0x0003e80000100a00 */
        /* <DEDUP_REMOVED lines=18> */
[----:B-1----:R-:W2:Y:S04]  /*1f80*/  LDL.LU.64 R214, [R1+0x2d8] ;  /* 0x0002d80001d67983 */ /* 0x002ea80000300a00 */
[----:B------:R-:W2:Y:S04]  /*1f90*/  LDL.LU.64 R212, [R1+0x2d0] ;  /* 0x0002d00001d47983 */ /* 0x000ea80000300a00 */
        /* <DEDUP_REMOVED lines=11> */
[----:B------:R-:W2:Y:S01]  /*2050*/  LDL.LU.64 R188, [R1+0x270] ;  /* 0x0002700001bc7983 */ /* 0x000ea20000300a00 */
[----:B------:R-:W-:Y:S01]  /*2060*/  UIADD3 UR12, UR4, 0x202, URZ ;  /* 0x00000202040c7890 */ /* 0x000fe2000fffe03f */
[----:B------:R-:W-:Y:S01]  /*2070*/  UMOV UR13, 0x40000040 ;  /* 0x40000040000d7882 */ /* 0x000fe20000000000 */
[----:B--2---:R-:W-:-:S07]  /*2080*/  WARPGROUP.ARRIVE ;  /* 0x00000000000079c5 */ /* 0x004fce0000000000 */
[----:B------:R-:W-:Y:S01]  /*2090*/  HGMMA.64x128x16.F32.BF16 R152, gdesc[UR12].tnspB, R152, gsb0 ;  /* 0x41e000000c9879f0 */ /* 0x000fe20008001898 */
[----:B------:R-:W-:Y:S02]  /*20a0*/  UIADD3 UR12, UR4, 0x402, URZ ;  /* 0x00000402040c7890 */ /* 0x000fe4000fffe03f */
[----:B------:R-:W-:Y:S02]  /*20b0*/  WARPGROUP.DEPBAR.LE gsb0, 0x0 ;  /* 0x00008000000079c5 */ /* 0x000fe40000010000 */
        /* <DEDUP_REMOVED lines=32> */
[----:B-1----:R-:W2:Y:S04]  /*22c0*/  LDL.LU.64 R152, [R1] ;  /* 0x0000000001987983 */ /* 0x002ea80000300a00 */
        /* <DEDUP_REMOVED lines=31> */
[----:B------:R-:W-:Y:S01]  /*24c0*/  WARPGROUP.ARRIVE ;  /* 0x00000000000079c5 */ /* 0x000fe20000000000 */
[----:B------:R-:W-:-:S05]  /*24d0*/  UMOV UR13, 0x40000040 ;  /* 0x40000040000d7882 */ /* 0x000fca0000000000 */
[----:B------:R-:W-:Y:S01]  /*24e0*/  HGMMA.64x128x16.F32.BF16 R88, gdesc[UR12].tnspB, R88, gsb0 ;  /* 0x41e000000c5879f0 */ /* 0x000fe20008001858 */
[----:B------:R-:W-:Y:S01]  /*24f0*/  UIADD3 UR12, UR4, 0x602, URZ ;  /* 0x00000602040c7890 */ /* 0x000fe2000fffe03f */
[----:B------:R-:W-:Y:S01]  /*2500*/  UMOV UR13, 0x40000040 ;  /* 0x40000040000d7882 */ /* 0x000fe20000000000 */
[----:B------:R-:W-:Y:S02]  /*2510*/  WARPGROUP.DEPBAR.LE gsb0, 0x0 ;  /* 0x00008000000079c5 */ /* 0x000fe40000010000 */
[----:B------:R-:W-:-:S07]  /*2520*/  WARPGROUP.ARRIVE ;  /* 0x00000000000079c5 */ /* 0x000fce0000000000 */
[----:B------:R-:W-:Y:S01]  /*2530*/  HGMMA.64x128x16.F32.BF16 R24, gdesc[UR12].tnspB, R24, gsb0 ;  /* 0x41e000000c1879f0 */ /* 0x000fe20008001818 */
[----:B------:R-:W-:Y:S02]  /*2540*/  UIADD3 UR12, UR4, 0x4, URZ ;  /* 0x00000004040c7890 */ /* 0x000fe4000fffe03f */
[----:B------:R-:W-:Y:S01]  /*2550*/  UIADD3 UR14, UR8, 0x100, URZ ;  /* 0x00000100080e7890 */ /* 0x000fe2000fffe03f */
[----:B------:R-:W-:Y:S01]  /*2560*/  UMOV UR13, 0x40000040 ;  /* 0x40000040000d7882 */ /* 0x000fe20000000000 */
[----:B------:R-:W-:Y:S01]  /*2570*/  UMOV UR15, 0x40000040 ;  /* 0x40000040000f7882 */ /* 0x000fe20000000000 */
[----:B------:R-:W-:Y:S02]  /*2580*/  WARPGROUP.DEPBAR.LE gsb0, 0x0 ;  /* 0x00008000000079c5 */ /* 0x000fe40000010000 */
[----:B--2---:R-:W-:-:S06]  /*2590*/  WARPGROUP.ARRIVE ;  /* 0x00000000000079c5 */ /* 0x004fcc0000000000 */
[----:B------:R-:W-:Y:S03]  /*25a0*/  HGMMA.64x128x16.F32.BF16 R152, gdesc[UR12].tnspB, R152, gsb0 ;  /* 0x41e000000c9879f0 */ /* 0x000fe60008001898 */
[----:B------:R-:W-:Y:S02]  /*25b0*/  WARPGROUP.DEPBAR.LE gsb0, 0x0 ;  /* 0x00008000000079c5 */ /* 0x000fe40000010000 */
[----:B------:R-:W-:Y:S01]  /*25c0*/  STL.64 [R1], R152 ;  /* 0x0000009801007387 */ /* 0x000fe20000100a00 */
[----:B------:R-:W-:Y:S01]  /*25d0*/  IMAD.MOV.U32 R2, RZ, RZ, R214 ;  /* 0x000000ffff027224 */ /* 0x000fe200078e00d6 */
[----:B------:R-:W-:Y:S01]  /*25e0*/  MOV R5, R211 ;  /* 0x000000d300057202 */ /* 0x000fe20000000f00 */
[----:B------:R-:W-:Y:S01]  /*25f0*/  IMAD.MOV.U32 R0, RZ, RZ, R215 ;  /* 0x000000ffff007224 */ /* 0x000fe200078e00d7 */
[----:B------:R1:W-:Y:S01]  /*2600*/  STL.64 [R1+0x8], R154 ;  /* 0x0000089a01007387 */ /* 0x0003e20000100a00 */
[----:B------:R-:W-:Y:S01]  /*2610*/  IMAD.MOV.U32 R4, RZ, RZ, R212 ;  /* 0x000000ffff047224 */ /* 0x000fe200078e00d4 */
[----:B------:R-:W-:Y:S01]  /*2620*/  MOV R11, R205 ;  /* 0x000000cd000b7202 */ /* 0x000fe20000000f00 */
[----:B------:R-:W-:Y:S01]  /*2630*/  IMAD.MOV.U32 R3, RZ, RZ, R213 ;  /* 0x000000ffff037224 */ /* 0x000fe200078e00d5 */
[----:B------:R-:W2:Y:S01]  /*2640*/  LDL.LU.64 R214, [R1+0x268] ;  /* 0x0002680001d67983 */ /* 0x000ea20000300a00 */
        /* <DEDUP_REMOVED lines=32> */
[----:B------:R-:W-:-:S02]  /*2850*/  IMAD.MOV.U32 R226, RZ, RZ, R190 ;  /* 0x000000ffffe27224 */ /* 0x000fc400078e00be */
[----:B------:R-:W-:Y:S01]  /*2860*/  IMAD.MOV.U32 R227, RZ, RZ, R191 ;  /* 0x000000ffffe37224 */ /* 0x000fe200078e00bf */
[----:B------:R-:W2:Y:S01]  /*2870*/  LDL.LU.64 R196, [R1+0x220] ;  /* 0x0002200001c47983 */ /* 0x000ea20000300a00 */
[----:B------:R-:W-:Y:S02]  /*2880*/  IMAD.MOV.U32 R224, RZ, RZ, R188 ;  /* 0x000000ffffe07224 */ /* 0x000fe400078e00bc */
[----:B------:R-:W-:Y:S01]  /*2890*/  IMAD.MOV.U32 R225, RZ, RZ, R189 ;  /* 0x000000ffffe17224 */ /* 0x000fe200078e00bd */
[----:B------:R-:W2:Y:S01]  /*28a0*/  LDL.LU.64 R194, [R1+0x218] ;  /* 0x0002180001c27983 */ /* 0x000ea20000300a00 */
[----:B------:R-:W-:Y:S02]  /*28b0*/  IMAD.MOV.U32 R222, RZ, RZ, R186 ;  /* 0x000000ffffde7224 */ /* 0x000fe400078e00ba */
        /* <DEDUP_REMOVED lines=37> */
[----:B------:R-:W2:Y:S04]  /*2b10*/  LDL.LU.64 R168, [R1+0x1b0] ;  /* 0x0001b00001a87983 */ /* 0x000ea80000300a00 */
[----:B------:R-:W2:Y:S04]  /*2b20*/  LDL.LU.64 R166, [R1+0x1a8] ;  /* 0x0001a80001a67983 */ /* 0x000ea80000300a00 */
[----:B------:R-:W2:Y:S04]  /*2b30*/  LDL.LU.64 R164, [R1+0x1a0] ;  /* 0x0001a00001a47983 */ /* 0x000ea80000300a00 */
[----:B------:R-:W2:Y:S04]  /*2b40*/  LDL.LU.64 R162, [R1+0x198] ;  /* 0x0001980001a27983 */ /* 0x000ea80000300a00 */
[----:B------:R-:W2:Y:S04]  /*2b50*/  LDL.LU.64 R160, [R1+0x190] ;  /* 0x0001900001a07983 */ /* 0x000ea80000300a00 */
[----:B------:R-:W2:Y:S04]  /*2b60*/  LDL.LU.64 R158, [R1+0x188] ;  /* 0x00018800019e7983 */ /* 0x000ea80000300a00 */
[----:B------:R-:W2:Y:S04]  /*2b70*/  LDL.LU.64 R156, [R1+0x180] ;  /* 0x00018000019c7983 */ /* 0x000ea80000300a00 */
[----:B-1----:R-:W2:Y:S04]  /*2b80*/  LDL.LU.64 R154, [R1+0x178] ;  /* 0x00017800019a7983 */ /* 0x002ea80000300a00 */
[----:B------:R-:W2:Y:S01]  /*2b90*/  LDL.LU.64 R152, [R1+0x170] ;  /* 0x0001700001987983 */ /* 0x000ea20000300a00 */
[----:B------:R-:W-:Y:S01]  /*2ba0*/  UIADD3 UR12, UR4, 0x204, URZ ;  /* 0x00000204040c7890 */ /* 0x000fe2000fffe03f */
[----:B------:R-:W-:Y:S01]  /*2bb0*/  UMOV UR13, 0x40000040 ;  /* 0x40000040000d7882 */ /* 0x000fe20000000000 */
[----:B--2---:R-:W-:-:S07]  /*2bc0*/  WARPGROUP.ARRIVE ;  /* 0x00000000000079c5 */ /* 0x004fce0000000000 */
[----:B------:R-:W-:Y:S01]  /*2bd0*/  HGMMA.64x128x16.F32.BF16 R152, gdesc[UR12].tnspB, R152, gsb0 ;  /* 0x41e000000c9879f0 */ /* 0x000fe20008001898 */
[----:B------:R-:W-:Y:S01]  /*2be0*/  UIADD3 UR12, UR4, 0x404, URZ ;  /* 0x00000404040c7890 */ /* 0x000fe2000fffe03f */
[----:B------:R-:W-:Y:S01]  /*2bf0*/  UMOV UR13, 0x40000040 ;  /* 0x40000040000d7882 */ /* 0x000fe20000000000 */
        /* <DEDUP_REMOVED lines=15> */
[----:B-1----:R-:W2:Y:S04]  /*2cf0*/  LDL.LU R188, [R1] ;  /* 0x0000000001bc7983 */ /* 0x002ea80000300800 */
[----:B------:R-:W2:Y:S04]  /*2d00*/  LDL.LU R189, [R1+0x4] ;  /* 0x0000040001bd7983 */ /* 0x000ea80000300800 */
[----:B------:R-:W2:Y:S04]  /*2d10*/  LDL.LU R190, [R1+0x8] ;  /* 0x0000080001be7983 */ /* 0x000ea80000300800 */
[----:B------:R-:W2:Y:S01]  /*2d20*/  LDL.LU R191, [R1+0xc] ;  /* 0x00000c0001bf7983 */ /* 0x000ea20000300800 */
[----:B------:R-:W-:-:S06]  /*2d30*/  WARPGROUP.ARRIVE ;  /* 0x00000000000079c5 */ /* 0x000fcc0000000000 */
[----:B------:R-:W-:Y:S01]  /*2d40*/  HGMMA.64x128x16.F32.BF16 R88, gdesc[UR12].tnspB, R88, gsb0 ;  /* 0x41e000000c5879f0 */ /* 0x000fe20008001858 */
[----:B------:R-:W-:Y:S01]  /*2d50*/  UIADD3 UR12, UR4, 0x604, URZ ;  /* 0x00000604040c7890 */ /* 0x000fe2000fffe03f */
[----:B------:R-:W-:Y:S01]  /*2d60*/  UMOV UR13, 0x40000040 ;  /* 0x40000040000d7882 */ /* 0x000fe20000000000 */
        /* <DEDUP_REMOVED lines=12> */
[----:B------:R-:W-:Y:S01]  /*2e30*/  IMAD.MOV.U32 R202, RZ, RZ, R242 ;  /* 0x000000ffffca7224 */ /* 0x000fe200078e00f2 */
[----:B------:R-:W-:Y:S01]  /*2e40*/  MOV R242, R10 ;  /* 0x0000000a00f27202 */ /* 0x000fe20000000f00 */
[----:B------:R-:W-:Y:S02]  /*2e50*/  IMAD.MOV.U32 R203, RZ, RZ, R241 ;  /* 0x000000ffffcb7224 */ /* 0x000fe400078e00f1 */
[----:B------:R-:W-:Y:S02]  /*2e60*/  IMAD.MOV.U32 R204, RZ, RZ, R240 ;  /* 0x000000ffffcc7224 */ /* 0x000fe400078e00f0 */
[----:B------:R-:W-:Y:S01]  /*2e70*/  IMAD.MOV.U32 R206, RZ, RZ, R238 ;  /* 0x000000ffffce7224 */ /* 0x000fe200078e00ee */
[----:B------:R-:W-:-:S02]  /*2e80*/  WARPGROUP.DEPBAR.LE gsb0, 0x0 ;  /* 0x00008000000079c5 */ /* 0x000fc40000010000 */
[----:B------:R-:W-:-:S06]  /*2e90*/  WARPGROUP.ARRIVE ;  /* 0x00000000000079c5 */ /* 0x000fcc0000000000 */
[----:B------:R-:W-:Y:S01]  /*2ea0*/  HGMMA.64x128x16.F32.BF16 R24, gdesc[UR12].tnspB, R24, gsb0 ;  /* 0x41e000000c1879f0 */ /* 0x000fe20008001818 */
        /* <DEDUP_REMOVED lines=29> */
[----:B------:R-:W-:Y:S01]  /*3080*/  IMAD.MOV.U32 R251, RZ, RZ, R0 ;  /* 0x000000fffffb7224 */ /* 0x000fe200078e0000 */
[----:B------:R-:W-:Y:S02]  /*3090*/  UIADD3 UR12, UR4, 0x6, URZ ;  /* 0x00000006040c7890 */ /* 0x000fe4000fffe03f */
[----:B------:R-:W-:Y:S01]  /*30a0*/  UIADD3 UR14, UR8, 0x180, URZ ;  /* 0x00000180080e7890 */ /* 0x000fe2000fffe03f */
[----:B------:R-:W-:Y:S01]  /*30b0*/  UMOV UR13, 0x40000040 ;  /* 0x40000040000d7882 */ /* 0x000fe20000000000 */
[----:B------:R-:W-:Y:S01]  /*30c0*/  UMOV UR15, 0x40000040 ;  /* 0x40000040000f7882 */ /* 0x000fe20000000000 */
[----:B------:R-:W-:-:S02]  /*30d0*/  WARPGROUP.DEPBAR.LE gsb0, 0x0 ;  /* 0x00008000000079c5 */ /* 0x000fc40000010000 */
[----:B--2---:R-:W-:-:S06]  /*30e0*/  WARPGROUP.ARRIVE ;  /* 0x00000000000079c5 */ /* 0x004fcc0000000000 */
        /* <DEDUP_REMOVED lines=34> */
[----:B-1----:R-:W3:Y:S04]  /*3310*/  LDL.LU.64 R214, [R1+0x168] ;  /* 0x0001680001d67983 */ /* 0x002ee80000300a00 */
[----:B------:R-:W3:Y:S04]  /*3320*/  LDL.LU.64 R212, [R1+0x160] ;  /* 0x0001600001d47983 */ /* 0x000ee80000300a00 */
        /* <DEDUP_REMOVED lines=11> */
[----:B------:R-:W3:Y:S01]  /*33e0*/  LDL.LU.64 R188, [R1+0x100] ;  /* 0x0001000001bc7983 */ /* 0x000ee20000300a00 */
[----:B------:R-:W-:Y:S01]  /*33f0*/  UIADD3 UR12, UR4, 0x206, URZ ;  /* 0x00000206040c7890 */ /* 0x000fe2000fffe03f */
[----:B------:R-:W-:Y:S01]  /*3400*/  UMOV UR13, 0x40000040 ;  /* 0x40000040000d7882 */ /* 0x000fe20000000000 */
[----:B---3--:R-:W-:-:S07]  /*3410*/  WARPGROUP.ARRIVE ;  /* 0x00000000000079c5 */ /* 0x008fce0000000000 */
[----:B------:R-:W-:Y:S01]  /*3420*/  HGMMA.64x128x16.F32.BF16 R152, gdesc[UR12].tnspB, R152, gsb0 ;  /* 0x41e000000c9879f0 */ /* 0x000fe20008001898 */
[----:B------:R-:W-:Y:S01]  /*3430*/  UIADD3 UR12, UR4, 0x406, URZ ;  /* 0x00000406040c7890 */ /* 0x000fe2000fffe03f */
[----:B------:R-:W-:Y:S01]  /*3440*/  UMOV UR13, 0x40000040 ;  /* 0x40000040000d7882 */ /* 0x000fe20000000000 */
[----:B------:R-:W-:Y:S02]  /*3450*/  WARPGROUP.DEPBAR.LE gsb0, 0x0 ;  /* 0x00008000000079c5 */ /* 0x000fe40000010000 */
[----:B------:R-:W-:-:S07]  /*3460*/  WARPGROUP.ARRIVE ;  /* 0x00000000000079c5 */ /* 0x000fce0000000000 */
[----:B------:R-:W-:Y:S01]  /*3470*/  HGMMA.64x128x16.F32.BF16 R88, gdesc[UR12].tnspB, R88, gsb0 ;  /* 0x41e000000c5879f0 */ /* 0x000fe20008001858 */
[----:B------:R-:W-:Y:S01]  /*3480*/  UIADD3 UR12, UR4, 0x606, URZ ;  /* 0x00000606040c7890 */ /* 0x000fe2000fffe03f */
[----:B------:R-:W-:Y:S02]  /*3490*/  UMOV UR13, 0x40000040 ;  /* 0x40000040000d7882 */ /* 0x000fe40000000000 */
[----:B------:R-:W-:Y:S01]  /*34a0*/  UMOV UR4, 0x1 ;  /* 0x0000000100047882 */ /* 0x000fe20000000000 */
[----:B------:R-:W-:Y:S02]  /*34b0*/  WARPGROUP.DEPBAR.LE gsb0, 0x0 ;  /* 0x00008000000079c5 */ /* 0x000fe40000010000 */
[----:B------:R-:W-:-:S06]  /*34c0*/  WARPGROUP.ARRIVE ;  /* 0x00000000000079c5 */ /* 0x000fcc0000000000 */
[----:B--2---:R-:W-:Y:S03]  /*34d0*/  HGMMA.64x128x16.F32.BF16 R24, gdesc[UR12].tnspB, R24, gsb0 ;  /* 0x41e000000c1879f0 */ /* 0x004fe60008001818 */
[----:B------:R-:W-:Y:S02]  /*34e0*/  WARPGROUP.DEPBAR.LE gsb0, 0x0 ;  /* 0x00008000000079c5 */ /* 0x000fe40000010000 */
.L_x_10:
[----:B------:R-:W-:-:S04]  /*34f0*/  UISETP.LT.AND UP0, UPT, UR5, 0x1, UPT ;  /* 0x000000010500788c */ /* 0x000fc8000bf01270 */
[----:B------:R-:W-:-:S04]  /*3500*/  USEL UR7, UR5, 0x1, UP0 ;  /* 0x0000000105077887 */ /* 0x000fc80008000000 */
[----:B------:R-:W-:-:S04]  /*3510*/  UIADD3 UR7, UR5, -UR7, URZ ;  /* 0x8000000705077290 */ /* 0x000fc8000fffe03f */
[----:B------:R-:W-:-:S06]  /*3520*/  UISETP.GE.AND UP0, UPT, UR7, 0x1, UPT ;  /* 0x000000010700788c */ /* 0x000fcc000bf06270 */
[----:B------:R-:W-:-:S13]  /*3530*/  PLOP3.LUT P1, PT, PT, PT, UP0, 0x80, 0x0 ;  /* 0x000000000000781c */ /* 0x000fda0003f2f008 */
[----:B------:R-:W-:Y:S05]  /*3540*/  @!P1 BRA `(.L_x_13) ;  /* 0x0000002800a09947 */ /* 0x000fea0003800000 */
[----:B------:R-:W-:Y:S01]  /*3550*/  IMAD.MOV.U32 R3, RZ, RZ, RZ ;  /* 0x000000ffff037224 */ /* 0x000fe200078e00ff */
[----:B------:R-:W-:Y:S02]  /*3560*/  ULOP3.LUT UR23, UR6, 0x1, URZ, 0xfc, !UPT ;  /* 0x0000000106177892 */ /* 0x000fe4000f8efc3f */
[----:B------:R-:W-:Y:S01]  /*3570*/  UISETP.NE.U32.AND UP0, UPT, UR4, URZ, UPT ;  /* 0x0000003f0400728c */ /* 0x000fe2000bf05070 */
[----:B------:R-:W-:Y:S01]  /*3580*/  UMOV UR8, UR7 ;  /* 0x0000000700087c82 */ /* 0x000fe20008000000 */
[----:B------:R-:W-:-:S09]  /*3590*/  UMOV UR5, URZ ;  /* 0x0000003f00057c82 */ /* 0x000fd20008000000 */
.L_x_18:
[----:B------:R-:W-:-:S06]  /*35a0*/  UISETP.NE.AND UP1, UPT, UR23, 0x3, UPT ;  /* 0x000000031700788c */ /* 0x000fcc000bf25270 */
[----:B------:R-:W-:-:S13]  /*35b0*/  PLOP3.LUT P2, PT, PT, PT, UP1, 0x80, 0x0 ;  /* 0x000000000000781c */ /* 0x000fda0003f4f018 */
[----:B------:R-:W-:Y:S05]  /*35c0*/  @!P2 BRA `(.L_x_14) ;  /* 0x000000000004a947 */ /* 0x000fea0003800000 */
[----:B------:R-:W-:Y:S01]  /*35d0*/  BPT.TRAP 0x1 ;  /* 0x000000040000795c */ /* 0x000fe20000300000 */
.L_x_14:
[----:B------:R-:W1:Y:S01]  /*35e0*/  S2UR UR10, SR_CgaCtaId ;  /* 0x00000000000a79c3 */ /* 0x000e620000008800 */
[----:B------:R-:W-:Y:S01]  /*35f0*/  UMOV UR9, 0x400 ;  /* 0x0000040000097882 */ /* 0x000fe20000000000 */
[----:B------:R-:W-:Y:S01]  /*3600*/  SHF.L.U32 R2, R3, 0x1f, RZ ;  /* 0x0000001f03027819 */ /* 0x000fe200000006ff */
[----:B-1----:R-:W-:-:S04]  /*3610*/  ULEA UR9, UR10, UR9, 0x18 ;  /* 0x000000090a097291 */ /* 0x002fc8000f8ec03f */
[----:B------:R-:W-:-:S12]  /*3620*/  ULEA UR10, UR4, UR9, 0x3 ;  /* 0x00000009040a7291 */ /* 0x000fd8000f8e183f */
.L_x_15:
[----:B-1----:R-:W-:-:S04]  /*3630*/  IMAD.U32 R0, RZ, RZ, UR10 ;  /* 0x0000000aff007e24 */ /* 0x002fc8000f8e00ff */
[----:B------:R1:W2:Y:S03]  /*3640*/  SYNCS.PHASECHK.TRANS64.TRYWAIT P1, [R0+URZ+0x30000], R2 ;  /* 0x03000002000075a7 */ /* 0x0002a6000802017f */
[----:B--2---:R-:W-:Y:S05]  /*3650*/  @!P1 NANOSLEEP.SYNCS 0x989680 ;  /* 0x009896800000995d */ /* 0x004fea0003900000 */
[----:B------:R-:W2:Y:S02]  /*3660*/  @!P1 SYNCS.PHASECHK.TRANS64 P1, [R0+URZ+0x30000], R2 ;  /* 0x03000002000095a7 */ /* 0x000ea4000802007f */
[----:B--2---:R-:W-:Y:S05]  /*3670*/  @!P1 BRA `(.L_x_15) ;  /* 0xfffffffc00ec9947 */ /* 0x004fea000383ffff */
        /* <DEDUP_REMOVED lines=32> */
[----:B--2---:R-:W2:Y:S04]  /*3880*/  LDL.LU.64 R24, [R1] ;  /* 0x0000000001187983 */ /* 0x004ea80000300a00 */
        /* <DEDUP_REMOVED lines=31> */
[----:B------:R-:W-:-:S02]  /*3a80*/  UIADD3 UR12, UR9, 0x20000, URZ ;  /* 0x00020000090c7890 */ /* 0x000fc4000fffe03f */
[----:B------:R-:W-:Y:S01]  /*3a90*/  USHF.R.U32.HI UR10, URZ, 0x4, UR9 ;  /* 0x000000043f0a7899 */ /* 0x000fe20008011609 */
[----:B------:R3:W-:Y:S01]  /*3aa0*/  STL [R1+0x170], R3 ;  /* 0x0001700301007387 */ /* 0x0007e20000100800 */
[----:B------:R-:W-:Y:S02]  /*3ab0*/  USHF.R.U32.HI UR12, URZ, 0x4, UR12 ;  /* 0x000000043f0c7899 */ /* 0x000fe4000801160c */
[----:B------:R-:W-:Y:S02]  /*3ac0*/  ULOP3.LUT UR10, UR10, 0x3fff, URZ, 0xc0, !UPT ;  /* 0x00003fff0a0a7892 */ /* 0x000fe4000f8ec03f */
[----:B------:R-:W-:Y:S02]  /*3ad0*/  ULOP3.LUT UR12, UR12, 0x3fff, URZ, 0xc0, !UPT ;  /* 0x00003fff0c0c7892 */ /* 0x000fe4000f8ec03f */
[----:B------:R-:W-:Y:S02]  /*3ae0*/  ULOP3.LUT UR10, UR10, 0x10000, URZ, 0xfc, !UPT ;  /* 0x000100000a0a7892 */ /* 0x000fe4000f8efc3f */
[----:B------:R-:W-:-:S02]  /*3af0*/  ULOP3.LUT UR12, UR12, 0x2000000, URZ, 0xfc, !UPT ;  /* 0x020000000c0c7892 */ /* 0x000fc4000f8efc3f */
[----:B------:R-:W-:Y:S02]  /*3b00*/  ULEA UR10, UR4, UR10, 0xb ;  /* 0x0000000a040a7291 */ /* 0x000fe4000f8e583f */
[----:B------:R-:W-:Y:S01]  /*3b10*/  ULEA UR12, UR4, UR12, 0xa ;  /* 0x0000000c040c7291 */ /* 0x000fe2000f8e503f */
[----:B------:R-:W-:Y:S01]  /*3b20*/  UMOV UR17, 0x40000040 ;  /* 0x4000004000117882 */ /* 0x000fe20000000000 */
[----:B------:R-:W-:-:S03]  /*3b30*/  UMOV UR19, 0x40000040 ;  /* 0x4000004000137882 */ /* 0x000fc60000000000 */
[----:B------:R-:W-:Y:S02]  /*3b40*/  UMOV UR16, UR10 ;  /* 0x0000000a00107c82 */ /* 0x000fe40008000000 */
[----:B------:R-:W-:Y:S01]  /*3b50*/  UMOV UR18, UR12 ;  /* 0x0000000c00127c82 */ /* 0x000fe20008000000 */
[----:B--2---:R-:W-:-:S06]  /*3b60*/  WARPGROUP.ARRIVE ;  /* 0x00000000000079c5 */ /* 0x004fcc0000000000 */
[----:B------:R-:W-:Y:S01]  /*3b70*/  HGMMA.64x128x16.F32.BF16 R24, gdesc[UR16].tnspB, R24, UP0, gsb0 ;  /* 0x41e00000101879f0 */ /* 0x000fe2000b801818 */
[----:B------:R-:W-:Y:S01]  /*3b80*/  UIADD3 UR16, UR10, 0x200, URZ ;  /* 0x000002000a107890 */ /* 0x000fe2000fffe03f */
[----:B------:R-:W-:Y:S01]  /*3b90*/  UMOV UR17, 0x40000040 ;  /* 0x4000004000117882 */ /* 0x000fe20000000000 */
[----:B------:R-:W-:Y:S02]  /*3ba0*/  WARPGROUP.DEPBAR.LE gsb0, 0x0 ;  /* 0x00008000000079c5 */ /* 0x000fe40000010000 */
[----:B------:R-:W-:Y:S01]  /*3bb0*/  STL.64 [R1], R24 ;  /* 0x0000001801007387 */ /* 0x000fe20000100a00 */
[----:B-1----:R-:W-:Y:S01]  /*3bc0*/  IMAD.MOV.U32 R2, RZ, RZ, R86 ;  /* 0x000000ffff027224 */ /* 0x002fe200078e0056 */
[----:B------:R-:W-:Y:S01]  /*3bd0*/  MOV R6, R82 ;  /* 0x0000005200067202 */ /* 0x000fe20000000f00 */
[----:B------:R-:W-:Y:S01]  /*3be0*/  IMAD.MOV.U32 R0, RZ, RZ, R87 ;  /* 0x000000ffff007224 */ /* 0x000fe200078e0057 */
[----:B------:R1:W-:Y:S01]  /*3bf0*/  STL.64 [R1+0x8], R26 ;  /* 0x0000081a01007387 */ /* 0x0003e20000100a00 */
[----:B------:R-:W-:Y:S01]  /*3c00*/  IMAD.MOV.U32 R4, RZ, RZ, R84 ;  /* 0x000000ffff047224 */ /* 0x000fe200078e0054 */
[----:B------:R-:W-:Y:S01]  /*3c10*/  MOV R12, R76 ;  /* 0x0000004c000c7202 */ /* 0x000fe20000000f00 */
[----:B---3--:R-:W-:Y:S01]  /*3c20*/  IMAD.MOV.U32 R3, RZ, RZ, R85 ;  /* 0x000000ffff037224 */ /* 0x008fe200078e0055 */
        /* <DEDUP_REMOVED lines=14> */
[----:B------:R-:W-:Y:S01]  /*3d10*/  WARPGROUP.ARRIVE ;  /* 0x00000000000079c5 */ /* 0x000fe20000000000 */
        /* <DEDUP_REMOVED lines=11> */
[----:B------:R-:W-:Y:S01]  /*3dd0*/  HGMMA.64x128x16.F32.BF16 R152, gdesc[UR16].tnspB, R152, UP0, gsb0 ;  /* 0x41e00000109879f0 */ /* 0x000fe2000b801898 */
        /* <DEDUP_REMOVED lines=61> */
[----:B------:R-:W-:-:S03]  /*41b0*/  WARPGROUP.DEPBAR.LE gsb0, 0x0 ;  /* 0x00008000000079c5 */ /* 0x000fc60000010000 */
        /* <DEDUP_REMOVED lines=14> */
[----:B-1----:R-:W3:Y:S04]  /*42a0*/  LDL.LU R188, [R1] ;  /* 0x0000000001bc7983 */ /* 0x002ee80000300800 */
[----:B------:R-:W3:Y:S04]  /*42b0*/  LDL.LU R189, [R1+0x4] ;  /* 0x0000040001bd7983 */ /* 0x000ee80000300800 */
[----:B------:R-:W3:Y:S04]  /*42c0*/  LDL.LU R190, [R1+0x8] ;  /* 0x0000080001be7983 */ /* 0x000ee80000300800 */
[----:B------:R-:W3:Y:S01]  /*42d0*/  LDL.LU R191, [R1+0xc] ;  /* 0x00000c0001bf7983 */ /* 0x000ee20000300800 */
[----:B------:R-:W-:Y:S01]  /*42e0*/  UIADD3 UR16, UR10, 0x400, URZ ;  /* 0x000004000a107890 */ /* 0x000fe2000fffe03f */
[----:B------:R-:W-:Y:S01]  /*42f0*/  WARPGROUP.ARRIVE ;  /* 0x00000000000079c5 */ /* 0x000fe20000000000 */
[----:B------:R-:W-:-:S07]  /*4300*/  UMOV UR17, 0x40000040 ;  /* 0x4000004000117882 */ /* 0x000fce0000000000 */
[----:B------:R-:W-:Y:S01]  /*4310*/  HGMMA.64x128x16.F32.BF16 R88, gdesc[UR16].tnspB, R88, UP0, gsb0 ;  /* 0x41e00000105879f0 */ /* 0x000fe2000b801858 */
[----:B------:R-:W-:Y:S01]  /*4320*/  UIADD3 UR16, UR10, 0x600, URZ ;  /* 0x000006000a107890 */ /* 0x000fe2000fffe03f */
        /* <DEDUP_REMOVED lines=17> */
[----:B------:R-:W-:Y:S01]  /*4440*/  IMAD.MOV.U32 R205, RZ, RZ, R239 ;  /* 0x000000ffffcd7224 */ /* 0x000fe200078e00ef */
[----:B------:R-:W-:Y:S02]  /*4450*/  WARPGROUP.DEPBAR.LE gsb0, 0x0 ;  /* 0x00008000000079c5 */ /* 0x000fe40000010000 */
[----:B--2---:R-:W-:-:S06]  /*4460*/  WARPGROUP.ARRIVE ;  /* 0x00000000000079c5 */ /* 0x004fcc0000000000 */
[----:B------:R-:W-:Y:S01]  /*4470*/  HGMMA.64x128x16.F32.BF16 R24, gdesc[UR16].tnspB, R24, UP0, gsb0 ;  /* 0x41e00000101879f0 */ /* 0x000fe2000b801818 */
        /* <DEDUP_REMOVED lines=35> */
[----:B---3--:R-:W-:-:S06]  /*46b0*/  WARPGROUP.ARRIVE ;  /* 0x00000000000079c5 */ /* 0x008fcc0000000000 */
        /* <DEDUP_REMOVED lines=135> */
[----:B------:R-:W-:Y:S02]  /*4f30*/  IMAD.MOV.U32 R2, RZ, RZ, R214 ;  /* 0x000000ffff027224 */ /* 0x000fe400078e00d6 */
[----:B------:R-:W-:Y:S01]  /*4f40*/  IMAD.MOV.U32 R0, RZ, RZ, R215 ;  /* 0x000000ffff007224 */ /* 0x000fe200078e00d7 */
[----:B------:R1:W-:Y:S01]  /*4f50*/  STL.64 [R1+0x8], R154 ;  /* 0x0000089a01007387 */ /* 0x0003e20000100a00 */
[----:B------:R-:W-:Y:S01]  /*4f60*/  IMAD.MOV.U32 R5, RZ, RZ, R212 ;  /* 0x000000ffff057224 */ /* 0x000fe200078e00d4 */
[----:B------:R-:W-:Y:S01]  /*4f70*/  MOV R6, R211 ;  /* 0x000000d300067202 */ /* 0x000fe20000000f00 */
[----:B------:R-:W-:Y:S01]  /*4f80*/  IMAD.MOV.U32 R4, RZ, RZ, R213 ;  /* 0x000000ffff047224 */ /* 0x000fe200078e00d5 */
[----:B------:R-:W2:Y:S01]  /*4f90*/  LDL.LU.64 R214, [R1+0x270] ;  /* 0x0002700001d67983 */ /* 0x000ea20000300a00 */
[----:B------:R-:W-:-:S02]  /*4fa0*/  IMAD.MOV.U32 R7, RZ, RZ, R210 ;  /* 0x000000ffff077224 */ /* 0x000fc400078e00d2 */
[----:B------:R-:W-:Y:S01]  /*4fb0*/  IMAD.MOV.U32 R9, RZ, RZ, R208 ;  /* 0x000000ffff097224 */ /* 0x000fe200078e00d0 */
[----:B------:R-:W2:Y:S01]  /*4fc0*/  LDL.LU.64 R212, [R1+0x268] ;  /* 0x0002680001d47983 */ /* 0x000ea20000300a00 */
[----:B------:R-:W-:Y:S01]  /*4fd0*/  IMAD.MOV.U32 R8, RZ, RZ, R209 ;  /* 0x000000ffff087224 */ /* 0x000fe200078e00d1 */
[----:B------:R-:W-:Y:S01]  /*4fe0*/  MOV R12, R205 ;  /* 0x000000cd000c7202 */ /* 0x000fe20000000f00 */
        /* <DEDUP_REMOVED lines=12> */
[----:B------:R-:W-:-:S03]  /*50b0*/  IMAD.MOV.U32 R19, RZ, RZ, R198 ;  /* 0x000000ffff137224 */ /* 0x000fc600078e00c6 */
[----:B------:R-:W2:Y:S01]  /*50c0*/  LDL.LU.64 R202, [R1+0x240] ;  /* 0x0002400001ca7983 */ /* 0x000ea20000300a00 */
[----:B------:R-:W-:Y:S02]  /*50d0*/  IMAD.MOV.U32 R21, RZ, RZ, R196 ;  /* 0x000000ffff157224 */ /* 0x000fe400078e00c4 */
        /* <DEDUP_REMOVED lines=110> */
[----:B------:R-:W-:Y:S01]  /*57c0*/  UIADD3 UR14, UR10, 0x6, URZ ;  /* 0x000000060a0e7890 */ /* 0x000fe2000fffe03f */
[----:B------:R-:W-:Y:S01]  /*57d0*/  IMAD.MOV.U32 R204, RZ, RZ, R241 ;  /* 0x000000ffffcc7224 */ /* 0x000fe200078e00f1 */
[----:B------:R-:W-:Y:S01]  /*57e0*/  MOV R241, R12 ;  /* 0x0000000c00f17202 */ /* 0x000fe20000000f00 */
[----:B------:R-:W-:Y:S01]  /*57f0*/  IMAD.MOV.U32 R205, RZ, RZ, R240 ;  /* 0x000000ffffcd7224 */ /* 0x000fe200078e00f0 */
[----:B------:R-:W-:Y:S01]  /*5800*/  UMOV UR13, 0x40000040 ;  /* 0x40000040000d7882 */ /* 0x000fe20000000000 */
[----:B------:R-:W-:Y:S01]  /*5810*/  IMAD.MOV.U32 R206, RZ, RZ, R239 ;  /* 0x000000ffffce7224 */ /* 0x000fe200078e00ef */
[----:B------:R-:W-:Y:S01]  /*5820*/  UMOV UR15, 0x40000040 ;  /* 0x40000040000f7882 */ /* 0x000fe20000000000 */
[----:B------:R-:W-:-:S02]  /*5830*/  WARPGROUP.DEPBAR.LE gsb0, 0x0 ;  /* 0x00008000000079c5 */ /* 0x000fc40000010000 */
[----:B------:R-:W-:Y:S01]  /*5840*/  WARPGROUP.ARRIVE ;  /* 0x00000000000079c5 */ /* 0x000fe20000000000 */
[----:B------:R-:W-:Y:S01]  /*5850*/  IMAD.MOV.U32 R208, RZ, RZ, R237 ;  /* 0x000000ffffd07224 */ /* 0x000fe200078e00ed */
[----:B------:R1:W5:Y:S04]  /*5860*/  LDL.LU R3, [R1+0x170] ;  /* 0x0001700001037983 */ /* 0x0003680000300800 */
[----:B------:R-:W-:Y:S01]  /*5870*/  HGMMA.64x128x16.F32.BF16 R24, gdesc[UR16].tnspB, R24, gsb0 ;  /* 0x41e00000101879f0 */ /* 0x000fe20008001818 */
[----:B------:R-:W-:Y:S01]  /*5880*/  IMAD.MOV.U32 R209, RZ, RZ, R236 ;  /* 0x000000ffffd17224 */ /* 0x000fe200078e00ec */
[----:B------:R-:W-:Y:S01]  /*5890*/  MOV R236, R17 ;  /* 0x0000001100ec7202 */ /* 0x000fe20000000f00 */
        /* <DEDUP_REMOVED lines=23> */
[----:B------:R-:W-:Y:S01]  /*5a10*/  IMAD.MOV.U32 R250, RZ, RZ, R2 ;  /* 0x000000fffffa7224 */ /* 0x000fe200078e0002 */
[----:B------:R-:W-:-:S03]  /*5a20*/  UIADD3 UR16, UR12, 0x180, URZ ;  /* 0x000001800c107890 */ /* 0x000fc6000fffe03f */
[----:B------:R-:W-:-:S04]  /*5a30*/  UMOV UR12, UR14 ;  /* 0x0000000e000c7c82 */ /* 0x000fc80008000000 */
[----:B------:R-:W-:Y:S01]  /*5a40*/  UMOV UR14, UR16 ;  /* 0x00000010000e7c82 */ /* 0x000fe20008000000 */
[----:B------:R-:W-:Y:S02]  /*5a50*/  WARPGROUP.DEPBAR.LE gsb0, 0x0 ;  /* 0x00008000000079c5 */ /* 0x000fe40000010000 */
        /* <DEDUP_REMOVED lines=35> */
[----:B--2---:R-:W2:Y:S04]  /*5c90*/  LDL.LU.64 R214, [R1+0x168] ;  /* 0x0001680001d67983 */ /* 0x004ea80000300a00 */
        /* <DEDUP_REMOVED lines=20> */
[----:B------:R-:W-:-:S07]  /*5de0*/  WARPGROUP.ARRIVE ;  /* 0x00000000000079c5 */ /* 0x000fce0000000000 */
[----:B------:R-:W-:Y:S01]  /*5df0*/  HGMMA.64x128x16.F32.BF16 R88, gdesc[UR12].tnspB, R88, gsb0 ;  /* 0x41e000000c5879f0 */ /* 0x000fe20008001858 */
[----:B------:R-:W-:Y:S01]  /*5e00*/  UIADD3 UR12, UR10, 0x606, URZ ;  /* 0x000006060a0c7890 */ /* 0x000fe2000fffe03f */
[----:B------:R-:W-:Y:S01]  /*5e10*/  UMOV UR13, 0x40000040 ;  /* 0x40000040000d7882 */ /* 0x000fe20000000000 */
[----:B------:R-:W-:Y:S02]  /*5e20*/  WARPGROUP.DEPBAR.LE gsb0, 0x0 ;  /* 0x00008000000079c5 */ /* 0x000fe40000010000 */
[----:B------:R-:W-:-:S07]  /*5e30*/  WARPGROUP.ARRIVE ;  /* 0x00000000000079c5 */ /* 0x000fce0000000000 */
[----:B------:R-:W-:Y:S03]  /*5e40*/  HGMMA.64x128x16.F32.BF16 R24, gdesc[UR12].tnspB, R24, gsb0 ;  /* 0x41e000000c1879f0 */ /* 0x000fe60008001818 */
[----:B------:R-:W-:Y:S02]  /*5e50*/  WARPGROUP.DEPBAR.LE gsb0, 0x0 ;  /* 0x00008000000079c5 */ /* 0x000fe40000010000 */
[----:B-1----:R-:W-:Y:S05]  /*5e60*/  @!P2 BRA `(.L_x_16) ;  /* 0x000000000004a947 */ /* 0x002fea0003800000 */
[----:B------:R-:W-:Y:S01]  /*5e70*/  BPT.TRAP 0x1 ;  /* 0x000000040000795c */ /* 0x000fe20000300000 */
.L_x_16:
[----:B------:R-:W-:Y:S02]  /*5e80*/  UISETP.GT.U32.AND UP0, UPT, UR6, 0x1, UPT ;  /* 0x000000010600788c */ /* 0x000fe4000bf04070 */
[----:B------:R-:W-:-:S04]  /*5e90*/  ULEA UR9, UR5, UR9, 0x3 ;  /* 0x0000000905097291 */ /* 0x000fc8000f8e183f */
[----:B------:R-:W-:Y:S01]  /*5ea0*/  UIADD3 UR9, UR9, 0x30020, URZ ;  /* 0x0003002009097890 */ /* 0x000fe2000fffe03f */
[----:B------:R-:W-:-:S03]  /*5eb0*/  PLOP3.LUT P1, PT, PT, PT, UP0, 0x80, 0x0 ;  /* 0x000000000000781c */ /* 0x000fc60003f2f008 */
[----:B------:R-:W-:-:S09]  /*5ec0*/  UPRMT UR9, URZ, 0x654, UR9 ;  /* 0x000006543f097896 */ /* 0x000fd20008000009 */
[----:B------:R-:W-:Y:S01]  /*5ed0*/  SYNCS.ARRIVE.TRANS64.RED.A1T0 RZ, [UR9], RZ ;  /* 0x000000ffffff79a7 */ /* 0x000fe20008100409 */
[----:B------:R-:W-:Y:S05]  /*5ee0*/  @P1 BRA `(.L_x_17) ;  /* 0x0000000000041947 */ /* 0x000fea0003800000 */
[----:B------:R-:W-:Y:S01]  /*5ef0*/  BPT.TRAP 0x1 ;  /* 0x000000040000795c */ /* 0x000fe20000300000 */
.L_x_17:
[----:B------:R-:W-:Y:S02]  /*5f00*/  UISETP.GT.AND UP2, UPT, UR8, 0x1, UPT ;  /* 0x000000010800788c */ /* 0x000fe4000bf44270 */
[----:B------:R-:W-:Y:S02]  /*5f10*/  UIADD3 UR4, UR4, 0x1, URZ ;  /* 0x0000000104047890 */ /* 0x000fe4000fffe03f */
[----:B------:R-:W-:Y:S02]  /*5f20*/  UIADD3 UR5, UR5, 0x1, URZ ;  /* 0x0000000105057890 */ /* 0x000fe4000fffe03f */
[----:B------:R-:W-:Y:S01]  /*5f30*/  PLOP3.LUT P1, PT, PT, PT, UP2, 0x80, 0x0 ;  /* 0x000000000000781c */ /* 0x000fe20003f2f028 */
[----:B------:R-:W-:Y:S02]  /*5f40*/  UISETP.NE.AND UP0, UPT, UR4, 0x4, UPT ;  /* 0x000000040400788c */ /* 0x000fe4000bf05270 */
[----:B------:R-:W-:Y:S02]  /*5f50*/  UISETP.NE.AND UP1, UPT, UR5, 0x4, UPT ;  /* 0x000000040500788c */ /* 0x000fe4000bf25270 */
[----:B------:R-:W-:-:S02]  /*5f60*/  USEL UR9, URZ, 0x1, UP0 ;  /* 0x000000013f097887 */ /* 0x000fc40008000000 */
[----:B------:R-:W-:Y:S02]  /*5f70*/  USEL UR4, UR4, URZ, UP0 ;  /* 0x0000003f04047287 */ /* 0x000fe40008000000 */
[----:B------:R-:W-:Y:S02]  /*5f80*/  UIADD3 UR8, UR8, -0x1, URZ ;  /* 0xffffffff08087890 */ /* 0x000fe4000fffe03f */
[----:B------:R-:W-:Y:S01]  /*5f90*/  USEL UR5, UR5, URZ, UP1 ;  /* 0x0000003f05057287 */ /* 0x000fe20008800000 */
[----:B-----5:R-:W-:Y:S01]  /*5fa0*/  LOP3.LUT R3, R3, UR9, RZ, 0x3c, !PT ;  /* 0x0000000903037c12 */ /* 0x020fe2000f8e3cff */
[----:B------:R-:W-:Y:S01]  /*5fb0*/  UPLOP3.LUT UP0, UPT, UPT, UPT, UPT, 0x80, 0x0 ;  /* 0x000000000000789c */ /* 0x000fe20003f0f070 */
[----:B------:R-:W-:Y:S10]  /*5fc0*/  @P1 BRA `(.L_x_18) ;  /* 0xffffffd400741947 */ /* 0x000ff4000383ffff */
.L_x_13:
[----:B------:R-:W-:Y:S05]  /*5fd0*/  @!P0 BRA `(.L_x_19) ;  /* 0x0000000000448947 */ /* 0x000fea0003800000 */
[----:B------:R-:W-:-:S04]  /*5fe0*/  ULOP3.LUT UR4, UR6, 0x1, URZ, 0xfc, !UPT ;  /* 0x0000000106047892 */ /* 0x000fc8000f8efc3f */
[----:B------:R-:W-:-:S06]  /*5ff0*/  UISETP.NE.AND UP0, UPT, UR4, 0x3, UPT ;  /* 0x000000030400788c */ /* 0x000fcc000bf05270 */
[----:B------:R-:W-:-:S13]  /*6000*/  PLOP3.LUT P0, PT, PT, PT, UP0, 0x80, 0x0 ;  /* 0x000000000000781c */ /* 0x000fda0003f0f008 */
[----:B------:R-:W-:Y:S05]  /*6010*/  @!P0 BRA `(.L_x_20) ;  /* 0x0000000000048947 */ /* 0x000fea0003800000 */
[----:B------:R-:W-:Y:S01]  /*6020*/  BPT.TRAP 0x1 ;  /* 0x000000040000795c */ /* 0x000fe20000300000 */
.L_x_20:
[----:B------:R-:W1:Y:S01]  /*6030*/  S2UR UR8, SR_CgaCtaId ;  /* 0x00000000000879c3 */ /* 0x000e620000008800 */
[----:B------:R-:W-:Y:S01]  /*6040*/  USHF.L.U32 UR4, UR7, 0x3, URZ ;  /* 0x0000000307047899 */ /* 0x000fe2000800063f */
[----:B------:R-:W-:Y:S01]  /*6050*/  UMOV UR5, 0x400 ;  /* 0x0000040000057882 */ /* 0x000fe20000000000 */
[----:B------:R-:W-:Y:S02]  /*6060*/  UISETP.GT.U32.AND UP0, UPT, UR6, 0x1, UPT ;  /* 0x000000010600788c */ /* 0x000fe4000bf04070 */
[----:B------:R-:W-:-:S04]  /*6070*/  ULOP3.LUT UR4, UR4, 0x18, URZ, 0xc0, !UPT ;  /* 0x0000001804047892 */ /* 0x000fc8000f8ec03f */
[----:B------:R-:W-:Y:S01]  /*6080*/  PLOP3.LUT P0, PT, PT, PT, UP0, 0x80, 0x0 ;  /* 0x000000000000781c */ /* 0x000fe20003f0f008 */
[----:B-1----:R-:W-:-:S04]  /*6090*/  ULEA UR5, UR8, UR5, 0x18 ;  /* 0x0000000508057291 */ /* 0x002fc8000f8ec03f */
[----:B------:R-:W-:-:S04]  /*60a0*/  UIADD3 UR4, UR5, 0x30020, UR4 ;  /* 0x0003002005047890 */ /* 0x000fc8000fffe004 */
[----:B------:R-:W-:-:S09]  /*60b0*/  UPRMT UR4, URZ, 0x654, UR4 ;  /* 0x000006543f047896 */ /* 0x000fd20008000004 */
[----:B------:R-:W-:Y:S01]  /*60c0*/  SYNCS.ARRIVE.TRANS64.RED.A1T0 RZ, [UR4], RZ ;  /* 0x000000ffffff79a7 */ /* 0x000fe20008100404 */
[----:B------:R-:W-:Y:S05]  /*60d0*/  @P0 BRA `(.L_x_19) ;  /* 0x0000000000040947 */ /* 0x000fea0003800000 */
[----:B------:R-:W-:Y:S01]  /*60e0*/  BPT.TRAP 0x1 ;  /* 0x000000040000795c */ /* 0x000fe20000300000 */
.L_x_19:
[----:B------:R-:W1:Y:S01]  /*60f0*/  S2R R2, SR_TID.X ;  /* 0x0000000000027919 */ /* 0x000e620000002100 */
[----:B------:R-:W-:Y:S01]  /*6100*/  ULDC.64 UR4, c[0x0][0x280] ;  /* 0x0000a00000047ab9 */ /* 0x000fe20000000a00 */
[----:B------:R-:W2:Y:S01]  /*6110*/  S2R R4, SR_CTAID.Y ;  /* 0x0000000000047919 */ /* 0x000ea20000002600 */
[----:B------:R-:W3:Y:S01]  /*6120*/  S2R R5, SR_CTAID.X ;  /* 0x0000000000057919 */ /* 0x000ee20000002500 */
[----:B-1----:R-:W-:-:S04]  /*6130*/  SHF.R.S32.HI R0, RZ, 0x1f, R2 ;  /* 0x0000001fff007819 */ /* 0x002fc80000011402 */
[----:B------:R-:W-:Y:S02]  /*6140*/  LEA.HI R0, R0, R2, RZ, 0x7 ;  /* 0x0000000200007211 */ /* 0x000fe400078f38ff */
[----:B--2---:R-:W-:Y:S02]  /*6150*/  SHF.L.U32 R4, R4, 0x7, RZ ;  /* 0x0000000704047819 */ /* 0x004fe400000006ff */
[----:B------:R-:W-:Y:S02]  /*6160*/  LOP3.LUT R0, R0, 0xffffff80, RZ, 0xc0, !PT ;  /* 0xffffff8000007812 */ /* 0x000fe400078ec0ff */
[----:B------:R-:W-:-:S03]  /*6170*/  ISETP.GE.AND P0, PT, R4, UR5, PT ;  /* 0x0000000504007c0c */ /* 0x000fc6000bf06270 */
[----:B------:R-:W-:-:S05]  /*6180*/  IMAD.IADD R0, R2, 0x1, -R0 ;  /* 0x0000000102007824 */ /* 0x000fca00078e0a00 */
[----:B------:R-:W-:-:S04]  /*6190*/  SHF.R.S32.HI R3, RZ, 0x1f, R0 ;  /* 0x0000001fff037819 */ /* 0x000fc80000011400 */
[CC--:B------:R-:W-:Y:S02]  /*61a0*/  LEA.HI R2, R3.reuse, R0.reuse, RZ, 0x2 ;  /* 0x0000000003027211 */ /* 0x0c0fe400078f10ff */
[----:B------:R-:W-:Y:S02]  /*61b0*/  LEA.HI R3, R3, R0, RZ, 0x5 ;  /* 0x0000000003037211 */ /* 0x000fe400078f28ff */
[--C-:B------:R-:W-:Y:S02]  /*61c0*/  SHF.R.S32.HI R14, RZ, 0x2, R2.reuse ;  /* 0x00000002ff0e7819 */ /* 0x100fe40000011402 */
[----:B------:R-:W-:Y:S02]  /*61d0*/  SHF.R.S32.HI R15, RZ, 0x1f, R2 ;  /* 0x0000001fff0f7819 */ /* 0x000fe40000011402 */
[----:B------:R-:W-:Y:S02]  /*61e0*/  LOP3.LUT R2, R2, 0x7ffffffc, RZ, 0xc0, !PT ;  /* 0x7ffffffc02027812 */ /* 0x000fe400078ec0ff */
[----:B------:R-:W-:-:S03]  /*61f0*/  LEA.HI R15, R15, R14, RZ, 0x3 ;  /* 0x0000000e0f0f7211 */ /* 0x000fc600078f18ff */
[----:B------:R-:W-:Y:S01]  /*6200*/  IMAD.IADD R2, R0, 0x1, -R2 ;  /* 0x0000000100027824 */ /* 0x000fe200078e0a02 */
[----:B------:R-:W-:-:S03]  /*6210*/  LOP3.LUT R15, R15, 0xfffffff8, RZ, 0xc0, !PT ;  /* 0xfffffff80f0f7812 */ /* 0x000fc600078ec0ff */
[----:B------:R-:W-:Y:S02]  /*6220*/  IMAD.SHL.U32 R0, R2, 0x2, RZ ;  /* 0x0000000202007824 */ /* 0x000fe400078e00ff */
[----:B------:R-:W-:-:S03]  /*6230*/  IMAD.IADD R14, R14, 0x1, -R15 ;  /* 0x000000010e0e7824 */ /* 0x000fc600078e0a0f */
[----:B------:R-:W-:Y:S02]  /*6240*/  SHF.R.S32.HI R2, RZ, 0x1f, R0 ;  /* 0x0000001fff027819 */ /* 0x000fe40000011400 */
[----:B------:R-:W-:Y:S02]  /*6250*/  IADD3 R10, P1, R4, R0, RZ ;  /* 0x00000000040a7210 */ /* 0x000fe40007f3e0ff */
[----:B------:R-:W-:Y:S02]  /*6260*/  IADD3 R0, -R0, UR5, -R4 ;  /* 0x0000000500007c10 */ /* 0x000fe4000fffe904 */
[----:B------:R-:W-:Y:S01]  /*6270*/  LEA.HI.X.SX32 R11, R4, R2, 0x1, P1 ;  /* 0x00000002040b7211 */ /* 0x000fe200008f0eff */
[----:B---3--:R-:W-:Y:S01]  /*6280*/  IMAD.SHL.U32 R4, R5, 0x100, RZ ;  /* 0x0000010005047824 */ /* 0x008fe200078e00ff */
[----:B------:R-:W-:Y:S02]  /*6290*/  SHF.R.S32.HI R15, RZ, 0x1f, R14 ;  /* 0x0000001fff0f7819 */ /* 0x000fe4000001140e */
[----:B------:R-:W-:-:S02]  /*62a0*/  SHF.R.S32.HI R2, RZ, 0x5, R3 ;  /* 0x00000005ff027819 */ /* 0x000fc40000011403 */
[----:B------:R-:W-:Y:S01]  /*62b0*/  ISETP.GE.OR P0, PT, R4, UR4, P0 ;  /* 0x0000000404007c0c */ /* 0x000fe20008706670 */
[----:B------:R-:W-:-:S04]  /*62c0*/  IMAD.WIDE R12, R5, 0x100, R14 ;  /* 0x00000100050c7825 */ /* 0x000fc800078e020e */
[----:B------:R-:W-:-:S04]  /*62d0*/  IMAD.WIDE R12, R2, 0x10, R12 ;  /* 0x00000010020c7825 */ /* 0x000fc800078e020c */
[----:B------:R-:W-:-:S05]  /*62e0*/  IMAD R2, R2, -0x10, -R4 ;  /* 0xfffffff002027824 */ /* 0x000fca00078e0a04 */
[----:B------:R-:W-:Y:S01]  /*62f0*/  IADD3 R14, R2, UR4, -R14 ;  /* 0x00000004020e7c10 */ /* 0x000fe2000fffe80e */
[----:B------:R-:W-:Y:S06]  /*6300*/  @P0 EXIT ;  /* 0x000000000000094d */ /* 0x000fec0003800000 */
[----:B------:R-:W-:Y:S01]  /*6310*/  FSETP.NEU.AND P2, PT, RZ, UR22, PT ;  /* 0x00000016ff007c0b */ /* 0x000fe2000bf4d000 */
[----:B------:R-:W-:Y:S01]  /*6320*/  ULDC.64 UR14, c[0x0][0x658] ;  /* 0x00019600000e7ab9 */ /* 0x000fe20000000a00 */
[----:B------:R-:W-:Y:S01]  /*6330*/  ISETP.GT.AND P0, PT, R14, RZ, PT ;  /* 0x000000ff0e00720c */ /* 0x000fe20003f04270 */
[----:B------:R-:W-:Y:S01]  /*6340*/  IMAD R2, R13, UR14, RZ ;  /* 0x0000000e0d027c24 */ /* 0x000fe2000f8e02ff */
[----:B------:R-:W-:Y:S02]  /*6350*/  USHF.L.U64.HI UR5, UR14, 0x3, UR15 ;  /* 0x000000030e057899 */ /* 0x000fe4000801020f */
[----:B------:R-:W-:Y:S01]  /*6360*/  IMAD.WIDE.U32 R4, R12, UR14, R10 ;  /* 0x0000000e0c047c25 */ /* 0x000fe2000f8e000a */
[----:B------:R-:W-:Y:S01]  /*6370*/  USHF.L.U32 UR4, UR14, 0x3, URZ ;  /* 0x000000030e047899 */ /* 0x000fe2000800063f */
[----:B------:R-:W-:Y:S02]  /*6380*/  ISETP.GT.AND P1, PT, R0, RZ, P0 ;  /* 0x000000ff0000720c */ /* 0x000fe40000724270 */
[----:B------:R-:W-:-:S04]  /*6390*/  IMAD R2, R12, UR15, R2 ;  /* 0x0000000f0c027c24 */ /* 0x000fc8000f8e0202 */
[----:B------:R-:W-:Y:S01]  /*63a0*/  IMAD.IADD R3, R5, 0x1, R2 ;  /* 0x0000000105037824 */ /* 0x000fe200078e0202 */
[----:B------:R-:W-:Y:S06]  /*63b0*/  @!P2 BRA `(.L_x_21) ;  /* 0x000000b000c0a947 */ /* 0x000fec0003800000 */
[----:B------:R-:W-:Y:S01]  /*63c0*/  ULDC.64 UR6, c[0x0][0x650] ;  /* 0x0001940000067ab9 */ /* 0x000fe20000000a00 */
[----:B------:R-:W-:Y:S01]  /*63d0*/  ULDC.64 UR16, c[0x0][0x630] ;  /* 0x00018c0000107ab9 */ /* 0x000fe20000000a00 */
[C---:B------:R-:W-:Y:S01]  /*63e0*/  LEA R2, P2, R4.reuse, UR6, 0x1 ;  /* 0x0000000604027c11 */ /* 0x040fe2000f8408ff */
[----:B------:R-:W-:Y:S01]  /*63f0*/  IMAD R6, R13, UR16, RZ ;  /* 0x000000100d067c24 */ /* 0x000fe2000f8e02ff */
[----:B------:R-:W-:Y:S01]  /*6400*/  ULDC.64 UR18, c[0x0][0x628] ;  /* 0x00018a0000127ab9 */ /* 0x000fe20000000a00 */
[----:B------:R-:W2:Y:S01]  /*6410*/  LDL.LU R7, [R1] ;  /* 0x0000000001077983 */ /* 0x000ea20000300800 */
[----:B------:R-:W-:Y:S01]  /*6420*/  LEA.HI.X R3, R4, UR7, R3, 0x1, P2 ;  /* 0x0000000704037c11 */ /* 0x000fe200090f0c03 */
[C---:B------:R-:W-:Y:S02]  /*6430*/  IMAD R6, R12.reuse, UR17, R6 ;  /* 0x000000110c067c24 */ /* 0x040fe4000f8e0206 */
[----:B------:R-:W-:-:S04]  /*6440*/  IMAD.WIDE.U32 R4, R12, UR16, R10 ;  /* 0x000000100c047c25 */ /* 0x000fc8000f8e000a */
[----:B------:R-:W-:Y:S01]  /*6450*/  IMAD.IADD R5, R5, 0x1, R6 ;  /* 0x0000000105057824 */ /* 0x000fe200078e0206 */
[----:B------:R-:W-:-:S04]  /*6460*/  LEA R8, P2, R4, UR18, 0x1 ;  /* 0x0000001204087c11 */ /* 0x000fc8000f8408ff */
[----:B------:R-:W-:-:S05]  /*6470*/  LEA.HI.X R9, R4, UR19, R5, 0x1, P2 ;  /* 0x0000001304097c11 */ /* 0x000fca00090f0c05 */
[----:B------:R-:W3:Y:S01]  /*6480*/  @P1 LDG.E.LTC128B.U16 R15, desc[UR20][R8.64] ;  /* 0x00000014080f1981 */ /* 0x000ee2000c1e1520 */
[----:B------:R-:W-:Y:S01]  /*6490*/  ISETP.GT.AND P2, PT, R0, 0x1, P0 ;  /* 0x000000010000780c */ /* 0x000fe20000744270 */
[----:B------:R-:W-:Y:S01]  /*64a0*/  BSSY B0, `(.L_x_22) ;  /* 0x0000008000007945 */ /* 0x000fe20003800000 */
[----:B---3--:R-:W-:-:S04]  /*64b0*/  IMAD.U32 R4, R15, 0x10000, RZ ;  /* 0x000100000f047824 */ /* 0x008fc800078e00ff */
[----:B------:R-:W-:-:S04]  /*64c0*/  FMUL R4, R4, UR22 ;  /* 0x0000001604047c20 */ /* 0x000fc80008400000 */
[----:B--2---:R-:W-:-:S05]  /*64d0*/  FFMA R4, R7, UR11, R4 ;  /* 0x0000000b07047c23 */ /* 0x004fca0008000004 */
[----:B------:R-:W-:-:S05]  /*64e0*/  F2FP.BF16.F32.PACK_AB R4, RZ, R4 ;  /* 0x00000004ff04723e */ /* 0x000fca00000010ff */
[----:B------:R1:W-:Y:S01]  /*64f0*/  @P1 STG.E.U16 desc[UR20][R2.64], R4 ;  /* 0x0000000402001986 */ /* 0x0003e2000c101514 */
[----:B------:R-:W-:Y:S05]  /*6500*/  @!P2 BRA `(.L_x_23) ;  /* 0x000000000004a947 */ /* 0x000fea0003800000 */
[----:B------:R2:W5:Y:S02]  /*6510*/  LDG.E.LTC128B.U16 R15, desc[UR20][R8.64+0x2] ;  /* 0x00000214080f7981 */ /* 0x000564000c1e1520 */
.L_x_23:
[----:B------:R-:W-:Y:S05]  /*6520*/  BSYNC B0 ;  /* 0x0000000000007941 */ /* 0x000fea0003800000 */
.L_x_22:
[----:B------:R-:W3:Y:S01]  /*6530*/  LDL.LU R5, [R1+0x4] ;  /* 0x0000040001057983 */ /* 0x000ee20000300800 */
[----:B-1---5:R-:W-:Y:S01]  /*6540*/  SHF.L.U32 R4, R15, 0x10, RZ ;  /* 0x000000100f047819 */ /* 0x022fe200000006ff */
[----:B------:R-:W-:Y:S02]  /*6550*/  USHF.L.U64.HI UR13, UR16, 0x3, UR17 ;  /* 0x00000003100d7899 */ /* 0x000fe40008010211 */
[----:B------:R-:W-:Y:S02]  /*6560*/  USHF.L.U32 UR12, UR16, 0x3, URZ ;  /* 0x00000003100c7899 */ /* 0x000fe4000800063f */
[----:B------:R-:W-:Y:S02]  /*6570*/  IMAD.U32 R17, RZ, RZ, UR16 ;  /* 0x00000010ff117e24 */ /* 0x000fe4000f8e00ff */
[----:B------:R-:W-:Y:S01]  /*6580*/  FMUL R4, R4, UR22 ;  /* 0x0000001604047c20 */ /* 0x000fe20008400000 */
[----:B------:R-:W4:Y:S03]  /*6590*/  LDL.LU R18, [R1+0x8] ;  /* 0x0000080001127983 */ /* 0x000f260000300800 */
[----:B---3--:R-:W-:-:S05]  /*65a0*/  FFMA R4, R5, UR11, R4 ;  /* 0x0000000b05047c23 */ /* 0x008fca0008000004 */
[----:B------:R-:W-:-:S05]  /*65b0*/  F2FP.BF16.F32.PACK_AB R4, RZ, R4 ;  /* 0x00000004ff04723e */ /* 0x000fca00000010ff */
[----:B------:R1:W-:Y:S02]  /*65c0*/  @P2 STG.E.U16 desc[UR20][R2.64+0x2], R4 ;  /* 0x0000020402002986 */ /* 0x0003e4000c101514 */
[----:B-1----:R-:W-:-:S03]  /*65d0*/  IMAD.WIDE.U32 R4, R12, R17, UR12 ;  /* 0x0000000c0c047e25 */ /* 0x002fc6000f8e0011 */
[----:B------:R-:W-:-:S04]  /*65e0*/  IADD3 R4, P1, R10, R4, RZ ;  /* 0x000000040a047210 */ /* 0x000fc80007f3e0ff */
[----:B------:R-:W-:Y:S02]  /*65f0*/  IADD3.X R5, R11, R6, R5, P1, !PT ;  /* 0x000000060b057210 */ /* 0x000fe40000ffe405 */
[----:B------:R-:W-:Y:S02]  /*6600*/  ISETP.GT.AND P1, PT, R14, 0x8, PT ;  /* 0x000000080e00780c */ /* 0x000fe40003f24270 */
[----:B------:R-:W-:Y:S02]  /*6610*/  LEA R6, P3, R4, UR18, 0x1 ;  /* 0x0000001204067c11 */ /* 0x000fe4000f8608ff */
[----:B------:R-:W-:Y:S02]  /*6620*/  ISETP.GT.AND P2, PT, R0, RZ, P1 ;  /* 0x000000ff0000720c */ /* 0x000fe40000f44270 */
[----:B------:R-:W-:-:S11]  /*6630*/  LEA.HI.X R7, R4, UR19, R5, 0x1, P3 ;  /* 0x0000001304077c11 */ /* 0x000fd600098f0c05 */
[----:B------:R-:W3:Y:S01]  /*6640*/  @P2 LDG.E.LTC128B.U16 R15, desc[UR20][R6.64] ;  /* 0x00000014060f2981 */ /* 0x000ee2000c1e1520 */
[----:B------:R-:W-:Y:S01]  /*6650*/  USHF.L.U32 UR8, UR4, 0x1, URZ ;  /* 0x0000000104087899 */ /* 0x000fe2000800063f */
[----:B------:R-:W-:Y:S01]  /*6660*/  ISETP.GT.AND P3, PT, R0, 0x1, P1 ;  /* 0x000000010000780c */ /* 0x000fe20000f64270 */
[----:B------:R-:W-:Y:S01]  /*6670*/  USHF.L.U64.HI UR5, UR4, 0x1, UR5 ;  /* 0x0000000104057899 */ /* 0x000fe20008010205 */
[----:B------:R-:W-:Y:S03]  /*6680*/  BSSY B0, `(.L_x_24) ;  /* 0x000000b000007945 */ /* 0x000fe60003800000 */
[----:B------:R-:W-:Y:S01]  /*6690*/  IADD3 R4, P4, R2, UR8, RZ ;  /* 0x0000000802047c10 */ /* 0x000fe2000ff9e0ff */
[----:B---3--:R-:W-:-:S04]  /*66a0*/  IMAD.U32 R5, R15, 0x10000, RZ ;  /* 0x000100000f057824 */ /* 0x008fc800078e00ff */
[----:B------:R-:W-:-:S04]  /*66b0*/  FMUL R5, R5, UR22 ;  /* 0x0000001605057c20 */ /* 0x000fc80008400000 */
[----:B----4-:R-:W-:-:S05]  /*66c0*/  FFMA R5, R18, UR11, R5 ;  /* 0x0000000b12057c23 */ /* 0x010fca0008000005 */
[----:B------:R-:W-:-:S04]  /*66d0*/  F2FP.BF16.F32.PACK_AB R5, RZ, R5 ;  /* 0x00000005ff05723e */ /* 0x000fc800000010ff */
[----:B------:R-:W-:Y:S02]  /*66e0*/  PRMT R16, R5, 0x7610, R16 ;  /* 0x0000761005107816 */ /* 0x000fe40000000010 */
[----:B------:R-:W-:-:S05]  /*66f0*/  IADD3.X R5, R3, UR5, RZ, P4, !PT ;  /* 0x0000000503057c10 */ /* 0x000fca000a7fe4ff */
[----:B------:R1:W-:Y:S01]  /*6700*/  @P2 STG.E.U16 desc[UR20][R4.64], R16 ;  /* 0x0000001004002986 */ /* 0x0003e2000c101514 */
[----:B------:R-:W-:Y:S05]  /*6710*/  @!P3 BRA `(.L_x_25) ;  /* 0x000000000004b947 */ /* 0x000fea0003800000 */
[----:B------:R3:W5:Y:S02]  /*6720*/  LDG.E.LTC128B.U16 R15, desc[UR20][R6.64+0x2] ;  /* 0x00000214060f7981 */ /* 0x000764000c1e1520 */
.L_x_25:
[----:B------:R-:W-:Y:S05]  /*6730*/  BSYNC B0 ;  /* 0x0000000000007941 */ /* 0x000fea0003800000 */
.L_x_24:
[----:B------:R-:W4:Y:S01]  /*6740*/  LDL.LU R18, [R1+0xc] ;  /* 0x00000c0001127983 */ /* 0x000f220000300800 */
[----:B-1---5:R-:W-:Y:S01]  /*6750*/  IMAD.U32 R16, R15, 0x10000, RZ ;  /* 0x000100000f107824 */ /* 0x022fe200078e00ff */
[----:B------:R-:W-:Y:S01]  /*6760*/  ISETP.GT.AND P2, PT, R0, 0x8, P0 ;  /* 0x000000080000780c */ /* 0x000fe20000744270 */
[----:B------:R-:W-:Y:S02]  /*6770*/  BSSY B0, `(.L_x_26) ;  /* 0x0000007000007945 */ /* 0x000fe40003800000 */
[----:B------:R-:W-:-:S04]  /*6780*/  FMUL R16, R16, UR22 ;  /* 0x0000001610107c20 */ /* 0x000fc80008400000 */
[----:B----4-:R-:W-:-:S05]  /*6790*/  FFMA R16, R18, UR11, R16 ;  /* 0x0000000b12107c23 */ /* 0x010fca0008000010 */
[----:B------:R-:W-:-:S05]  /*67a0*/  F2FP.BF16.F32.PACK_AB R16, RZ, R16 ;  /* 0x00000010ff10723e */ /* 0x000fca00000010ff */
[----:B------:R1:W-:Y:S01]  /*67b0*/  @P3 STG.E.U16 desc[UR20][R4.64+0x2], R16 ;  /* 0x0000021004003986 */ /* 0x0003e2000c101514 */
[----:B------:R-:W-:Y:S05]  /*67c0*/  @!P2 BRA `(.L_x_27) ;  /* 0x000000000004a947 */ /* 0x000fea0003800000 */
[----:B------:R4:W5:Y:S02]  /*67d0*/  LDG.E.LTC128B.U16 R15, desc[UR20][R8.64+0x10] ;  /* 0x00001014080f7981 */ /* 0x000964000c1e1520 */
.L_x_27:
[----:B------:R-:W-:Y:S05]  /*67e0*/  BSYNC B0 ;  /* 0x0000000000007941 */ /* 0x000fea0003800000 */
.L_x_26:
[----:B------:R-:W2:Y:S01]  /*67f0*/  LDL.LU R18, [R1+0x10] ;  /* 0x0000100001127983 */ /* 0x000ea20000300800 */
[----:B-1---5:R-:W-:Y:S01]  /*6800*/  IMAD.U32 R16, R15, 0x10000, RZ ;  /* 0x000100000f107824 */ /* 0x022fe200078e00ff */
[----:B------:R-:W-:Y:S03]  /*6810*/  BSSY B0, `(.L_x_28) ;  /* 0x0000008000007945 */ /* 0x000fe60003800000 */
[----:B------:R-:W-:-:S04]  /*6820*/  FMUL R16, R16, UR22 ;  /* 0x0000001610107c20 */ /* 0x000fc80008400000 */
[----:B--2---:R-:W-:-:S05]  /*6830*/  FFMA R16, R18, UR11, R16 ;  /* 0x0000000b12107c23 */ /* 0x004fca0008000010 */
[----:B------:R-:W-:-:S05]  /*6840*/  F2FP.BF16.F32.PACK_AB R16, RZ, R16 ;  /* 0x00000010ff10723e */ /* 0x000fca00000010ff */
[----:B------:R1:W-:Y:S01]  /*6850*/  @P2 STG.E.U16 desc[UR20][R2.64+0x10], R16 ;  /* 0x0000101002002986 */ /* 0x0003e2000c101514 */
[----:B------:R-:W-:-:S13]  /*6860*/  ISETP.GT.AND P2, PT, R0, 0x9, P0 ;  /* 0x000000090000780c */ /* 0x000fda0000744270 */
[----:B-1----:R-:W-:Y:S05]  /*6870*/  @!P2 BRA `(.L_x_29) ;  /* 0x000000000004a947 */ /* 0x002fea0003800000 */
[----:B------:R1:W5:Y:S02]  /*6880*/  LDG.E.LTC128B.U16 R15, desc[UR20][R8.64+0x12] ;  /* 0x00001214080f7981 */ /* 0x000364000c1e1520 */
.L_x_29:
[----:B------:R-:W-:Y:S05]  /*6890*/  BSYNC B0 ;  /* 0x0000000000007941 */ /* 0x000fea0003800000 */
.L_x_28:
[----:B------:R-:W2:Y:S01]  /*68a0*/  LDL.LU R18, [R1+0x14] ;  /* 0x0000140001127983 */ /* 0x000ea20000300800 */
[----:B-----5:R-:W-:Y:S01]  /*68b0*/  SHF.L.U32 R16, R15, 0x10, RZ ;  /* 0x000000100f107819 */ /* 0x020fe200000006ff */
[----:B------:R-:W-:Y:S01]  /*68c0*/  BSSY B0, `(.L_x_30) ;  /* 0x0000008000007945 */ /* 0x000fe20003800000 */
[----:B------:R-:W-:-:S03]  /*68d0*/  ISETP.GT.AND P3, PT, R0, 0x8, P1 ;  /* 0x000000080000780c */ /* 0x000fc60000f64270 */
[----:B------:R-:W-:-:S04]  /*68e0*/  FMUL R16, R16, UR22 ;  /* 0x0000001610107c20 */ /* 0x000fc80008400000 */
[----:B--2---:R-:W-:-:S05]  /*68f0*/  FFMA R16, R18, UR11, R16 ;  /* 0x0000000b12107c23 */ /* 0x004fca0008000010 */
[----:B------:R-:W-:-:S05]  /*6900*/  F2FP.BF16.F32.PACK_AB R16, RZ, R16 ;  /* 0x00000010ff10723e */ /* 0x000fca00000010ff */
[----:B------:R2:W-:Y:S01]  /*6910*/  @P2 STG.E.U16 desc[UR20][R2.64+0x12], R16 ;  /* 0x0000121002002986 */ /* 0x0005e2000c101514 */
[----:B------:R-:W-:Y:S05]  /*6920*/  @!P3 BRA `(.L_x_31) ;  /* 0x000000000004b947 */ /* 0x000fea0003800000 */
[----:B------:R0:W5:Y:S02]  /*6930*/  LDG.E.LTC128B.U16 R15, desc[UR20][R6.64+0x10] ;  /* 0x00001014060f7981 */ /* 0x000164000c1e1520 */
.L_x_31:
[----:B------:R-:W-:Y:S05]  /*6940*/  BSYNC B0 ;  /* 0x0000000000007941 */ /* 0x000fea0003800000 */
.L_x_30:
[----:B------:R-:W3:Y:S01]  /*6950*/  LDL.LU R18, [R1+0x18] ;  /* 0x0000180001127983 */ /* 0x000ee20000300800 */
[----:B--2--5:R-:W-:Y:S01]  /*6960*/  IMAD.U32 R16, R15, 0x10000, RZ ;  /* 0x000100000f107824 */ /* 0x024fe200078e00ff */
[----:B------:R-:W-:Y:S01]  /*6970*/  ISETP.GT.AND P2, PT, R0, 0x9, P1 ;  /* 0x000000090000780c */ /* 0x000fe20000f44270 */
[----:B------:R-:W-:Y:S02]  /*6980*/  BSSY B0, `(.L_x_32) ;  /* 0x0000007000007945 */ /* 0x000fe40003800000 */
[----:B------:R-:W-:-:S04]  /*6990*/  FMUL R16, R16, UR22 ;  /* 0x0000001610107c20 */ /* 0x000fc80008400000 */
[----:B---3--:R-:W-:-:S05]  /*69a0*/  FFMA R16, R18, UR11, R16 ;  /* 0x0000000b12107c23 */ /* 0x008fca0008000010 */
[----:B------:R-:W-:-:S05]  /*69b0*/  F2FP.BF16.F32.PACK_AB R16, RZ, R16 ;  /* 0x00000010ff10723e */ /* 0x000fca00000010ff */
[----:B------:R2:W-:Y:S01]  /*69c0*/  @P3 STG.E.U16 desc[UR20][R4.64+0x10], R16 ;  /* 0x0000101004003986 */ /* 0x0005e2000c101514 */
[----:B------:R-:W-:Y:S05]  /*69d0*/  @!P2 BRA `(.L_x_33) ;  /* 0x000000000004a947 */ /* 0x000fea0003800000 */
[----:B------:R3:W5:Y:S02]  /*69e0*/  LDG.E.LTC128B.U16 R15, desc[UR20][R6.64+0x12] ;  /* 0x00001214060f7981 */ /* 0x000764000c1e1520 */
.L_x_33:
[----:B------:R-:W-:Y:S05]  /*69f0*/  BSYNC B0 ;  /* 0x0000000000007941 */ /* 0x000fea0003800000 */
.L_x_32:
[----:B------:R-:W4:Y:S01]  /*6a00*/  LDL.LU R18, [R1+0x1c] ;  /* 0x00001c0001127983 */ /* 0x000f220000300800 */
[----:B--2--5:R-:W-:Y:S01]  /*6a10*/  IMAD.U32 R16, R15, 0x10000, RZ ;  /* 0x000100000f107824 */ /* 0x024fe200078e00ff */
        /* <DEDUP_REMOVED lines=8> */
.L_x_35:
[----:B------:R-:W-:Y:S05]  /*6aa0*/  BSYNC B0 ;  /* 0x0000000000007941 */ /* 0x000fea0003800000 */
.L_x_34:
        /* <DEDUP_REMOVED lines=10> */
.L_x_37:
[----:B------:R-:W-:Y:S05]  /*6b50*/  BSYNC B0 ;  /* 0x0000000000007941 */ /* 0x000fea0003800000 */
.L_x_36:
        /* <DEDUP_REMOVED lines=10> */
.L_x_39:
[----:B------:R-:W-:Y:S05]  /*6c00*/  BSYNC B0 ;  /* 0x0000000000007941 */ /* 0x000fea0003800000 */
.L_x_38:
[----:B------:R-:W3:Y:S01]  /*6c10*/  LDL.LU R18, [R1+0x28] ;  /* 0x0000280001127983 */ /* 0x000ee20000300800 */
[----:B--2--5:R-:W-:Y:S01]  /*6c20*/  SHF.L.U32 R16, R15, 0x10, RZ ;  /* 0x000000100f107819 */ /* 0x024fe200000006ff */
[----:B------:R-:W-:Y:S01]  /*6c30*/  BSSY B0, `(.L_x_40) ;  /* 0x0000008000007945 */ /* 0x000fe20003800000 */
[----:B------:R-:W-:-:S03]  /*6c40*/  ISETP.GT.AND P2, PT, R0, 0x11, P1 ;  /* 0x000000110000780c */ /* 0x000fc60000f44270 */
[----:B------:R-:W-:-:S04]  /*6c50*/  FMUL R16, R16, UR22 ;  /* 0x0000001610107c20 */ /* 0x000fc80008400000 */
[----:B---3--:R-:W-:-:S05]  /*6c60*/  FFMA R16, R18, UR11, R16 ;  /* 0x0000000b12107c23 */ /* 0x008fca0008000010 */
[----:B------:R-:W-:-:S05]  /*6c70*/  F2FP.BF16.F32.PACK_AB R16, RZ, R16 ;  /* 0x00000010ff10723e */ /* 0x000fca00000010ff */
[----:B------:R2:W-:Y:S01]  /*6c80*/  @P3 STG.E.U16 desc[UR20][R4.64+0x20], R16 ;  /* 0x0000201004003986 */ /* 0x0005e2000c101514 */
[----:B------:R-:W-:Y:S05]  /*6c90*/  @!P2 BRA `(.L_x_41) ;  /* 0x000000000004a947 */ /* 0x000fea0003800000 */
[----:B------:R3:W5:Y:S02]  /*6ca0*/  LDG.E.LTC128B.U16 R15, desc[UR20][R6.64+0x22] ;  /* 0x00002214060f7981 */ /* 0x000764000c1e1520 */
.L_x_41:
[----:B------:R-:W-:Y:S05]  /*6cb0*/  BSYNC B0 ;  /* 0x0000000000007941 */ /* 0x000fea0003800000 */
.L_x_40:
        /* <DEDUP_REMOVED lines=10> */
.L_x_43:
[----:B------:R-:W-:Y:S05]  /*6d60*/  BSYNC B0 ;  /* 0x0000000000007941 */ /* 0x000fea0003800000 */
.L_x_42:
        /* <DEDUP_REMOVED lines=10> */
.L_x_45:
[----:B------:R-:W-:Y:S05]  /*6e10*/  BSYNC B0 ;  /* 0x0000000000007941 */ /* 0x000fea0003800000 */
.L_x_44:
        /* <DEDUP_REMOVED lines=10> */
.L_x_47:
[----:B------:R-:W-:Y:S05]  /*6ec0*/  BSYNC B0 ;  /* 0x0000000000007941 */ /* 0x000fea0003800000 */
.L_x_46:
        /* <DEDUP_REMOVED lines=10> */
.L_x_49:
[----:B------:R-:W-:Y:S05]  /*6f70*/  BSYNC B0 ;  /* 0x0000000000007941 */ /* 0x000fea0003800000 */
.L_x_48:
[----:B------:R-:W4:Y:S01]  /*6f80*/  LDL.LU R18, [R1+0x3c] ;  /* 0x00003c0001127983 */ /* 0x000f220000300800 */
[----:B--2--5:R-:W-:Y:S01]  /*6f90*/  SHF.L.U32 R16, R15, 0x10, RZ ;  /* 0x000000100f107819 */ /* 0x024fe200000006ff */
[----:B------:R-:W-:Y:S01]  /*6fa0*/  BSSY B0, `(.L_x_50) ;  /* 0x0000008000007945 */ /* 0x000fe20003800000 */
[----:B------:R-:W-:-:S03]  /*6fb0*/  ISETP.GT.AND P3, PT, R0, 0x20, P0 ;  /* 0x000000200000780c */ /* 0x000fc60000764270 */
[----:B------:R-:W-:-:S04]  /*6fc0*/  FMUL R16, R16, UR22 ;  /* 0x0000001610107c20 */ /* 0x000fc80008400000 */
[----:B----4-:R-:W-:-:S05]  /*6fd0*/  FFMA R16, R18, UR11, R16 ;  /* 0x0000000b12107c23 */ /* 0x010fca0008000010 */
[----:B------:R-:W-:-:S05]  /*6fe0*/  F2FP.BF16.F32.PACK_AB R16, RZ, R16 ;  /* 0x00000010ff10723e */ /* 0x000fca00000010ff */
[----:B------:R2:W-:Y:S01]  /*6ff0*/  @P2 STG.E.U16 desc[UR20][R4.64+0x32], R16 ;  /* 0x0000321004002986 */ /* 0x0005e2000c101514 */
[----:B------:R-:W-:Y:S05]  /*7000*/  @!P3 BRA `(.L_x_51) ;  /* 0x000000000004b947 */ /* 0x000fea0003800000 */
[----:B------:R4:W5:Y:S02]  /*7010*/  LDG.E.LTC128B.U16 R15, desc[UR20][R8.64+0x40] ;  /* 0x00004014080f7981 */ /* 0x000964000c1e1520 */
.L_x_51:
[----:B------:R-:W-:Y:S05]  /*7020*/  BSYNC B0 ;  /* 0x0000000000007941 */ /* 0x000fea0003800000 */
.L_x_50:
        /* <DEDUP_REMOVED lines=10> */
.L_x_53:
[----:B------:R-:W-:Y:S05]  /*70d0*/  BSYNC B0 ;  /* 0x0000000000007941 */ /* 0x000fea0003800000 */
.L_x_52:
        /* <DEDUP_REMOVED lines=10> */
.L_x_55:
[----:B------:R-:W-:Y:S05]  /*7180*/  BSYNC B0 ;  /* 0x0000000000007941 */ /* 0x000fea0003800000 */
.L_x_54:
        /* <DEDUP_REMOVED lines=10> */
.L_x_57:
[----:B------:R-:W-:Y:S05]  /*7230*/  BSYNC B0 ;  /* 0x0000000000007941 */ /* 0x000fea0003800000 */
.L_x_56:
        /* <DEDUP_REMOVED lines=10> */
.L_x_59:
[----:B------:R-:W-:Y:S05]  /*72e0*/  BSYNC B0 ;  /* 0x0000000000007941 */ /* 0x000fea0003800000 */
.L_x_58:
        /* <DEDUP_REMOVED lines=10> */
.L_x_61:
[----:B------:R-:W-:Y:S05]  /*7390*/  BSYNC B0 ;  /* 0x0000000000007941 */ /* 0x000fea0003800000 */
.L_x_60:
        /* <DEDUP_REMOVED lines=10> */
.L_x_63:
[----:B------:R-:W-:Y:S05]  /*7440*/  BSYNC B0 ;  /* 0x0000000000007941 */ /* 0x000fea0003800000 */
.L_x_62:
        /* <DEDUP_REMOVED lines=10> */
.L_x_65:
[----:B------:R-:W-:Y:S05]  /*74f0*/  BSYNC B0 ;  /* 0x0000000000007941 */ /* 0x000fea0003800000 */
.L_x_64:
        /* <DEDUP_REMOVED lines=10> */
.L_x_67:
[----:B------:R-:W-:Y:S05]  /*75a0*/  BSYNC B0 ;  /* 0x0000000000007941 */ /* 0x000fea0003800000 */
.L_x_66:
        /* <DEDUP_REMOVED lines=10> */
.L_x_69:
[----:B------:R-:W-:Y:S05]  /*7650*/  BSYNC B0 ;  /* 0x0000000000007941 */ /* 0x000fea0003800000 */
.L_x_68:
        /* <DEDUP_REMOVED lines=10> */
.L_x_71:
[----:B------:R-:W-:Y:S05]  /*7700*/  BSYNC B0 ;  /* 0x0000000000007941 */ /* 0x000fea0003800000 */
.L_x_70:
        /* <DEDUP_REMOVED lines=10> */
.L_x_73:
[----:B------:R-:W-:Y:S05]  /*77b0*/  BSYNC B0 ;  /* 0x0000000000007941 */ /* 0x000fea0003800000 */
.L_x_72:
        /* <DEDUP_REMOVED lines=10> */
.L_x_75:
[----:B------:R-:W-:Y:S05]  /*7860*/  BSYNC B0 ;  /* 0x0000000000007941 */ /* 0x000fea0003800000 */
.L_x_74:
        /* <DEDUP_REMOVED lines=10> */
.L_x_77:
[----:B------:R-:W-:Y:S05]  /*7910*/  BSYNC B0 ;  /* 0x0000000000007941 */ /* 0x000fea0003800000 */
.L_x_76:
        /* <DEDUP_REMOVED lines=10> */
.L_x_79:
[----:B------:R-:W-:Y:S05]  /*79c0*/  BSYNC B0 ;  /* 0x0000000000007941 */ /* 0x000fea0003800000 */
.L_x_78:
        /* <DEDUP_REMOVED lines=10> */
.L_x_81:
[----:B------:R-:W-:Y:S05]  /*7a70*/  BSYNC B0 ;  /* 0x0000000000007941 */ /* 0x000fea0003800000 */
.L_x_80:
        /* <DEDUP_REMOVED lines=10> */
.L_x_83:
[----:B------:R-:W-:Y:S05]  /*7b20*/  BSYNC B0 ;  /* 0x0000000000007941 */ /* 0x000fea0003800000 */
.L_x_82:
        /* <DEDUP_REMOVED lines=10> */
.L_x_85:
[----:B------:R-:W-:Y:S05]  /*7bd0*/  BSYNC B0 ;  /* 0x0000000000007941 */ /* 0x000fea0003800000 */
.L_x_84:
        /* <DEDUP_REMOVED lines=10> */
.L_x_87:
[----:B------:R-:W-:Y:S05]  /*7c80*/  BSYNC B0 ;  /* 0x0000000000007941 */ /* 0x000fea0003800000 */
.L_x_86:
        /* <DEDUP_REMOVED lines=10> */
.L_x_89:
[----:B------:R-:W-:Y:S05]  /*7d30*/  BSYNC B0 ;  /* 0x0000000000007941 */ /* 0x000fea0003800000 */
.L_x_88:
        /* <DEDUP_REMOVED lines=10> */
.L_x_91:
[----:B------:R-:W-:Y:S05]  /*7de0*/  BSYNC B0 ;  /* 0x0000000000007941 */ /* 0x000fea0003800000 */
.L_x_90:
        /* <DEDUP_REMOVED lines=10> */
.L_x_93:
[----:B------:R-:W-:Y:S05]  /*7e90*/  BSYNC B0 ;  /* 0x0000000000007941 */ /* 0x000fea0003800000 */
.L_x_92:
        /* <DEDUP_REMOVED lines=10> */
.L_x_95:
[----:B------:R-:W-:Y:S05]  /*7f40*/  BSYNC B0 ;  /* 0x0000000000007941 */ /* 0x000fea0003800000 */
.L_x_94:
        /* <DEDUP_REMOVED lines=10> */
.L_x_97:
[----:B------:R-:W-:Y:S05]  /*7ff0*/  BSYNC B0 ;  /* 0x0000000000007941 */ /* 0x000fea0003800000 */
.L_x_96:
        /* <DEDUP_REMOVED lines=10> */
.L_x_99:
[----:B------:R-:W-:Y:S05]  /*80a0*/  BSYNC B0 ;  /* 0x0000000000007941 */ /* 0x000fea0003800000 */
.L_x_98:
        /* <DEDUP_REMOVED lines=10> */
.L_x_101:
[----:B------:R-:W-:Y:S05]  /*8150*/  BSYNC B0 ;  /* 0x0000000000007941 */ /* 0x000fea0003800000 */
.L_x_100:
        /* <DEDUP_REMOVED lines=10> */
.L_x_103:
[----:B------:R-:W-:Y:S05]  /*8200*/  BSYNC B0 ;  /* 0x0000000000007941 */ /* 0x000fea0003800000 */
.L_x_102:
        /* <DEDUP_REMOVED lines=10> */
.L_x_105:
[----:B------:R-:W-:Y:S05]  /*82b0*/  BSYNC B0 ;  /* 0x0000000000007941 */ /* 0x000fea0003800000 */
.L_x_104:
        /* <DEDUP_REMOVED lines=10> */
.L_x_107:
[----:B------:R-:W-:Y:S05]  /*8360*/  BSYNC B0 ;  /* 0x0000000000007941 */ /* 0x000fea0003800000 */
.L_x_106:
        /* <DEDUP_REMOVED lines=10> */
.L_x_109:
[----:B------:R-:W-:Y:S05]  /*8410*/  BSYNC B0 ;  /* 0x0000000000007941 */ /* 0x000fea0003800000 */
.L_x_108:
        /* <DEDUP_REMOVED lines=10> */
.L_x_111:
[----:B------:R-:W-:Y:S05]  /*84c0*/  BSYNC B0 ;  /* 0x0000000000007941 */ /* 0x000fea0003800000 */
.L_x_110:
        /* <DEDUP_REMOVED lines=10> */
.L_x_113:
[----:B------:R-:W-:Y:S05]  /*8570*/  BSYNC B0 ;  /* 0x0000000000007941 */ /* 0x000fea0003800000 */
.L_x_112:
        /* <DEDUP_REMOVED lines=10> */
.L_x_115:
[----:B------:R-:W-:Y:S05]  /*8620*/  BSYNC B0 ;  /* 0x0000000000007941 */ /* 0x000fea0003800000 */
.L_x_114:
        /* <DEDUP_REMOVED lines=10> */
.L_x_117:
[----:B------:R-:W-:Y:S05]  /*86d0*/  BSYNC B0 ;  /* 0x0000000000007941 */ /* 0x000fea0003800000 */
.L_x_116:
        /* <DEDUP_REMOVED lines=10> */
.L_x_119:
[----:B------:R-:W-:Y:S05]  /*8780*/  BSYNC B0 ;  /* 0x0000000000007941 */ /* 0x000fea0003800000 */
.L_x_118:
        /* <DEDUP_REMOVED lines=10> */
.L_x_121:
[----:B------:R-:W-:Y:S05]  /*8830*/  BSYNC B0 ;  /* 0x0000000000007941 */ /* 0x000fea0003800000 */
.L_x_120:
        /* <DEDUP_REMOVED lines=10> */
.L_x_123:
[----:B------:R-:W-:Y:S05]  /*88e0*/  BSYNC B0 ;  /* 0x0000000000007941 */ /* 0x000fea0003800000 */
.L_x_122:
        /* <DEDUP_REMOVED lines=10> */
.L_x_125:
[----:B------:R-:W-:Y:S05]  /*8990*/  BSYNC B0 ;  /* 0x0000000000007941 */ /* 0x000fea0003800000 */
.L_x_124:
        /* <DEDUP_REMOVED lines=10> */
.L_x_127:
[----:B------:R-:W-:Y:S05]  /*8a40*/  BSYNC B0 ;  /* 0x0000000000007941 */ /* 0x000fea0003800000 */
.L_x_126:
        /* <DEDUP_REMOVED lines=10> */
.L_x_129:
[----:B------:R-:W-:Y:S05]  /*8af0*/  BSYNC B0 ;  /* 0x0000000000007941 */ /* 0x000fea0003800000 */
.L_x_128:
        /* <DEDUP_REMOVED lines=10> */
.L_x_131:
[----:B------:R-:W-:Y:S05]  /*8ba0*/  BSYNC B0 ;  /* 0x0000000000007941 */ /* 0x000fea0003800000 */
.L_x_130:
        /* <DEDUP_REMOVED lines=10> */
.L_x_133:
[----:B------:R-:W-:Y:S05]  /*8c50*/  BSYNC B0 ;  /* 0x0000000000007941 */ /* 0x000fea0003800000 */
.L_x_132:
        /* <DEDUP_REMOVED lines=10> */
.L_x_135:
[----:B------:R-:W-:Y:S05]  /*8d00*/  BSYNC B0 ;  /* 0x0000000000007941 */ /* 0x000fea0003800000 */
.L_x_134:
        /* <DEDUP_REMOVED lines=10> */
.L_x_137:
[----:B------:R-:W-:Y:S05]  /*8db0*/  BSYNC B0 ;  /* 0x0000000000007941 */ /* 0x000fea0003800000 */
.L_x_136:
        /* <DEDUP_REMOVED lines=10> */
.L_x_139:
[----:B------:R-:W-:Y:S05]  /*8e60*/  BSYNC B0 ;  /* 0x0000000000007941 */ /* 0x000fea0003800000 */
.L_x_138:
        /* <DEDUP_REMOVED lines=10> */
.L_x_141:
[----:B------:R-:W-:Y:S05]  /*8f10*/  BSYNC B0 ;  /* 0x0000000000007941 */ /* 0x000fea0003800000 */
.L_x_140:
[----:B-1-34-:R-:W3:Y:S01]  /*8f20*/  LDL.LU R9, [R1+0xf4] ;  /* 0x0000f40001097983 */ /* 0x01aee20000300800 */
[----:B-----5:R-:W-:Y:S01]  /*8f30*/  IMAD.U32 R8, R15, 0x10000, RZ ;  /* 0x000100000f087824 */ /* 0x020fe200078e00ff */
        /* <DEDUP_REMOVED lines=8> */
.L_x_143:
[----:B------:R-:W-:Y:S05]  /*8fc0*/  BSYNC B0 ;  /* 0x0000000000007941 */ /* 0x000fea0003800000 */
.L_x_142:
[----:B------:R-:W4:Y:S01]  /*8fd0*/  LDL.LU R9, [R1+0xf8] ;  /* 0x0000f80001097983 */ /* 0x000f220000300800 */
[----:B-1---5:R-:W-:Y:S01]  /*8fe0*/  IMAD.U32 R8, R15, 0x10000, RZ ;  /* 0x000100000f087824 */ /* 0x022fe200078e00ff */
[----:B------:R-:W-:Y:S01]  /*8ff0*/  ISETP.GT.AND P1, PT, R0, 0x79, P1 ;  /* 0x000000790000780c */ /* 0x000fe20000f24270 */
[----:B------:R-:W-:Y:S01]  /*9000*/  BSSY B0, `(.L_x_144) ;  /* 0x0000008000007945 */ /* 0x000fe20003800000 */
[----:B------:R-:W-:Y:S01]  /*9010*/  IADD3 R18, P0, R12, 0x40, RZ ;  /* 0x000000400c127810 */ /* 0x000fe20007f1e0ff */
[----:B------:R-:W-:-:S04]  /*9020*/  FMUL R8, R8, UR22 ;  /* 0x0000001608087c20 */ /* 0x000fc80008400000 */
[----:B----4-:R-:W-:-:S05]  /*9030*/  FFMA R8, R9, UR11, R8 ;  /* 0x0000000b09087c23 */ /* 0x010fca0008000008 */
[----:B------:R-:W-:-:S05]  /*9040*/  F2FP.BF16.F32.PACK_AB R8, RZ, R8 ;  /* 0x00000008ff08723e */ /* 0x000fca00000010ff */
[----:B------:R1:W-:Y:S01]  /*9050*/  @P2 STG.E.U16 desc[UR20][R4.64+0xf0], R8 ;  /* 0x0000f00804002986 */ /* 0x0003e2000c101514 */
[----:B------:R-:W-:Y:S05]  /*9060*/  @!P1 BRA `(.L_x_145) ;  /* 0x0000000000049947 */ /* 0x000fea0003800000 */
[----:B------:R4:W5:Y:S02]  /*9070*/  LDG.E.LTC128B.U16 R15, desc[UR20][R6.64+0xf2] ;  /* 0x0000f214060f7981 */ /* 0x000964000c1e1520 */
.L_x_145:
[----:B------:R-:W-:Y:S05]  /*9080*/  BSYNC B0 ;  /* 0x0000000000007941 */ /* 0x000fea0003800000 */
.L_x_144:
[----:B-1----:R-:W2:Y:S01]  /*9090*/  LDL.LU R8, [R1+0xfc] ;  /* 0x0000fc0001087983 */ /* 0x002ea20000300800 */
[----:B0--345:R-:W-:Y:S02]  /*90a0*/  IMAD.U32 R6, R15, 0x10000, RZ ;  /* 0x000100000f067824 */ /* 0x039fe400078e00ff */
[----:B------:R-:W-:Y:S01]  /*90b0*/  IMAD.X R7, RZ, RZ, R13, P0 ;  /* 0x000000ffff077224 */ /* 0x000fe200000e060d */
[----:B------:R-:W-:Y:S01]  /*90c0*/  ISETP.GT.AND P0, PT, R14, 0x40, PT ;  /* 0x000000400e00780c */ /* 0x000fe20003f04270 */
[----:B------:R-:W-:Y:S02]  /*90d0*/  FMUL R6, R6, UR22 ;  /* 0x0000001606067c20 */ /* 0x000fe40008400000 */
[----:B------:R-:W-:Y:S01]  /*90e0*/  IMAD R7, R7, UR16, RZ ;  /* 0x0000001007077c24 */ /* 0x000fe2000f8e02ff */
[----:B------:R-:W-:-:S03]  /*90f0*/  ISETP.GT.AND P3, PT, R0, RZ, P0 ;  /* 0x000000ff0000720c */ /* 0x000fc60000764270 */
[----:B------:R-:W-:Y:S02]  /*9100*/  IMAD R19, R18, UR17, R7 ;  /* 0x0000001112137c24 */ /* 0x000fe4000f8e0207 */
[----:B--2---:R-:W-:Y:S01]  /*9110*/  FFMA R6, R8, UR11, R6 ;  /* 0x0000000b08067c23 */ /* 0x004fe20008000006 */
[----:B------:R-:W-:-:S04]  /*9120*/  IMAD.WIDE.U32 R8, R18, UR16, R10 ;  /* 0x0000001012087c25 */ /* 0x000fc8000f8e000a */
[----:B------:R-:W-:Y:S02]  /*9130*/  F2FP.BF16.F32.PACK_AB R16, RZ, R6 ;  /* 0x00000006ff10723e */ /* 0x000fe400000010ff */
[C---:B------:R-:W-:Y:S02]  /*9140*/  LEA R6, P2, R8.reuse, UR18, 0x1 ;  /* 0x0000001208067c11 */ /* 0x040fe4000f8408ff */
[----:B------:R-:W-:Y:S01]  /*9150*/  IADD3 R7, R9, R19, RZ ;  /* 0x0000001309077210 */ /* 0x000fe20007ffe0ff */
[----:B------:R0:W-:Y:S03]  /*9160*/  @P1 STG.E.U16 desc[UR20][R4.64+0xf2], R16 ;  /* 0x0000f21004001986 */ /* 0x0001e6000c101514 */
[----:B------:R-:W-:-:S05]  /*9170*/  LEA.HI.X R7, R8, UR19, R7, 0x1, P2 ;  /* 0x0000001308077c11 */ /* 0x000fca00090f0c07 */
[----:B------:R-:W2:Y:S01]  /*9180*/  @P3 LDG.E.LTC128B.U16 R15, desc[UR20][R6.64] ;  /* 0x00000014060f3981 */ /* 0x000ea2000c1e1520 */
[----:B------:R-:W-:Y:S01]  /*9190*/  USHF.L.U32 UR6, UR14, 0x6, URZ ;  /* 0x000000060e067899 */ /* 0x000fe2000800063f */
[----:B------:R-:W-:Y:S01]  /*91a0*/  ISETP.GT.AND P2, PT, R0, 0x1, P0 ;  /* 0x000000010000780c */ /* 0x000fe20000744270 */
[----:B------:R-:W-:Y:S01]  /*91b0*/  USHF.L.U64.HI UR4, UR14, 0x6, UR15 ;  /* 0x000000060e047899 */ /* 0x000fe2000801020f */
[----:B------:R-:W-:Y:S01]  /*91c0*/  BSSY B0, `(.L_x_146) ;  /* 0x000000c000007945 */ /* 0x000fe20003800000 */
[----:B------:R-:W-:Y:S02]  /*91d0*/  USHF.L.U32 UR7, UR6, 0x1, URZ ;  /* 0x0000000106077899 */ /* 0x000fe4000800063f */
[----:B------:R-:W-:Y:S01]  /*91e0*/  USHF.L.U64.HI UR4, UR6, 0x1, UR4 ;  /* 0x0000000106047899 */ /* 0x000fe20008010204 */
[----:B--2---:R-:W-:-:S04]  /*91f0*/  IMAD.U32 R8, R15, 0x10000, RZ ;  /* 0x000100000f087824 */ /* 0x004fc800078e00ff */
[----:B------:R-:W-:Y:S01]  /*9200*/  FMUL R9, R8, UR22 ;  /* 0x0000001608097c20 */ /* 0x000fe20008400000 */
[----:B------:R-:W-:-:S03]  /*9210*/  IADD3 R8, P1, R2, UR7, RZ ;  /* 0x0000000702087c10 */ /* 0x000fc6000ff3e0ff */
[----:B------:R-:W-:-:S05]  /*9220*/  FFMA R9, R152, UR11, R9 ;  /* 0x0000000b98097c23 */ /* 0x000fca0008000009 */
[----:B0-----:R-:W-:Y:S02]  /*9230*/  F2FP.BF16.F32.PACK_AB R5, RZ, R9 ;  /* 0x00000009ff05723e */ /* 0x001fe400000010ff */
[----:B------:R-:W-:-:S05]  /*9240*/  IADD3.X R9, R3, UR4, RZ, P1, !PT ;  /* 0x0000000403097c10 */ /* 0x000fca0008ffe4ff */
[----:B------:R0:W-:Y:S01]  /*9250*/  @P3 STG.E.U16 desc[UR20][R8.64], R5 ;  /* 0x0000000508003986 */ /* 0x0001e2000c101514 */
[----:B------:R-:W-:Y:S05]  /*9260*/  @!P2 BRA `(.L_x_147) ;  /* 0x000000000004a947 */ /* 0x000fea0003800000 */
[----:B------:R1:W5:Y:S02]  /*9270*/  LDG.E.LTC128B.U16 R15, desc[UR20][R6.64+0x2] ;  /* 0x00000214060f7981 */ /* 0x000364000c1e1520 */
.L_x_147:
[----:B------:R-:W-:Y:S05]  /*9280*/  BSYNC B0 ;  /* 0x0000000000007941 */ /* 0x000fea0003800000 */
.L_x_146:
[----:B-----5:R-:W-:Y:S01]  /*9290*/  IMAD.U32 R16, R15, 0x10000, RZ ;  /* 0x000100000f107824 */ /* 0x020fe200078e00ff */
[----:B------:R-:W-:Y:S01]  /*92a0*/  ISETP.GT.AND P1, PT, R14, 0x48, PT ;  /* 0x000000480e00780c */ /* 0x000fe20003f24270 */
[----:B0-----:R-:W-:Y:S01]  /*92b0*/  IMAD.WIDE.U32 R4, R18, R17, UR12 ;  /* 0x0000000c12047e25 */ /* 0x001fe2000f8e0011 */
[----:B------:R-:W-:Y:S03]  /*92c0*/  BSSY B0, `(.L_x_148) ;  /* 0x000000c000007945 */ /* 0x000fe60003800000 */
[----:B------:R-:W-:Y:S01]  /*92d0*/  FMUL R16, R16, UR22 ;  /* 0x0000001610107c20 */ /* 0x000fe20008400000 */
[----:B------:R-:W-:-:S03]  /*92e0*/  IADD3 R18, P3, R10, R4, RZ ;  /* 0x000000040a127210 */ /* 0x000fc60007f7e0ff */
[----:B------:R-:W-:Y:S01]  /*92f0*/  FFMA R16, R153, UR11, R16 ;  /* 0x0000000b99107c23 */ /* 0x000fe20008000010 */
[----:B------:R-:W-:-:S04]  /*9300*/  IADD3.X R5, R11, R19, R5, P3, !PT ;  /* 0x000000130b057210 */ /* 0x000fc80001ffe405 */
[----:B------:R-:W-:Y:S02]  /*9310*/  F2FP.BF16.F32.PACK_AB R16, RZ, R16 ;  /* 0x00000010ff10723e */ /* 0x000fe400000010ff */
[----:B------:R-:W-:Y:S02]  /*9320*/  ISETP.GT.AND P3, PT, R0, RZ, P1 ;  /* 0x000000ff0000720c */ /* 0x000fe40000f64270 */
[C---:B------:R-:W-:Y:S01]  /*9330*/  LEA R4, P4, R18.reuse, UR18, 0x1 ;  /* 0x0000001212047c11 */ /* 0x040fe2000f8808ff */
[----:B------:R0:W-:Y:S03]  /*9340*/  @P2 STG.E.U16 desc[UR20][R8.64+0x2], R16 ;  /* 0x0000021008002986 */ /* 0x0001e6000c101514 */
[----:B------:R-:W-:-:S07]  /*9350*/  LEA.HI.X R5, R18, UR19, R5, 0x1, P4 ;  /* 0x0000001312057c11 */ /* 0x000fce000a0f0c05 */
[----:B------:R-:W-:Y:S05]  /*9360*/  @!P3 BRA `(.L_x_149) ;  /* 0x000000000004b947 */ /* 0x000fea0003800000 */
[----:B------:R2:W5:Y:S02]  /*9370*/  LDG.E.LTC128B.U16 R15, desc[UR20][R4.64] ;  /* 0x00000014040f7981 */ /* 0x000564000c1e1520 */
.L_x_149:
[----:B------:R-:W-:Y:S05]  /*9380*/  BSYNC B0 ;  /* 0x0000000000007941 */ /* 0x000fea0003800000 */
.L_x_148:
[----:B0----5:R-:W-:Y:S01]  /*9390*/  IMAD.U32 R16, R15, 0x10000, RZ ;  /* 0x000100000f107824 */ /* 0x021fe200078e00ff */
[----:B------:R-:W-:Y:S01]  /*93a0*/  IADD3 R18, P4, R8, UR8, RZ ;  /* 0x0000000808127c10 */ /* 0x000fe2000ff9e0ff */
[----:B------:R-:W-:Y:S01]  /*93b0*/  BSSY B0, `(.L_x_150) ;  /* 0x0000009000007945 */ /* 0x000fe20003800000 */
[----:B------:R-:W-:Y:S01]  /*93c0*/  ISETP.GT.AND P2, PT, R0, 0x1, P1 ;  /* 0x000000010000780c */ /* 0x000fe20000f44270 */
[----:B------:R-:W-:-:S04]  /*93d0*/  FMUL R19, R16, UR22 ;  /* 0x0000001610137c20 */ /* 0x000fc80008400000 */
[----:B------:R-:W-:-:S05]  /*93e0*/  FFMA R19, R154, UR11, R19 ;  /* 0x0000000b9a137c23 */ /* 0x000fca0008000013 */
[----:B------:R-:W-:Y:S02]  /*93f0*/  F2FP.BF16.F32.PACK_AB R16, RZ, R19 ;  /* 0x00000013ff10723e */ /* 0x000fe400000010ff */
[----:B------:R-:W-:-:S05]  /*9400*/  IADD3.X R19, R9, UR5, RZ, P4, !PT ;  /* 0x0000000509137c10 */ /* 0x000fca000a7fe4ff */
[----:B------:R0:W-:Y:S01]  /*9410*/  @P3 STG.E.U16 desc[UR20][R18.64], R16 ;  /* 0x0000001012003986 */ /* 0x0001e2000c101514 */
[----:B------:R-:W-:Y:S05]  /*9420*/  @!P2 BRA `(.L_x_151) ;  /* 0x000000000004a947 */ /* 0x000fea0003800000 */
[----:B------:R3:W5:Y:S02]  /*9430*/  LDG.E.LTC128B.U16 R15, desc[UR20][R4.64+0x2] ;  /* 0x00000214040f7981 */ /* 0x000764000c1e1520 */
.L_x_151:
[----:B------:R-:W-:Y:S05]  /*9440*/  BSYNC B0 ;  /* 0x0000000000007941 */ /* 0x000fea0003800000 */
.L_x_150:
[----:B0----5:R-:W-:Y:S01]  /*9450*/  IMAD.U32 R16, R15, 0x10000, RZ ;  /* 0x000100000f107824 */ /* 0x021fe200078e00ff */
[----:B------:R-:W-:Y:S01]  /*9460*/  ISETP.GT.AND P3, PT, R0, 0x8, P0 ;  /* 0x000000080000780c */ /* 0x000fe20000764270 */
[----:B------:R-:W-:Y:S02]  /*9470*/  BSSY B0, `(.L_x_152) ;  /* 0x0000007000007945 */ /* 0x000fe40003800000 */
[----:B------:R-:W-:-:S04]  /*9480*/  FMUL R16, R16, UR22 ;  /* 0x0000001610107c20 */ /* 0x000fc80008400000 */
[----:B------:R-:W-:-:S05]  /*9490*/  FFMA R16, R155, UR11, R16 ;  /* 0x0000000b9b107c23 */ /* 0x000fca0008000010 */
[----:B------:R-:W-:-:S05]  /*94a0*/  F2FP.BF16.F32.PACK_AB R16, RZ, R16 ;  /* 0x00000010ff10723e */ /* 0x000fca00000010ff */
[----:B------:R0:W-:Y:S01]  /*94b0*/  @P2 STG.E.U16 desc[UR20][R18.64+0x2], R16 ;  /* 0x0000021012002986 */ /* 0x0001e2000c101514 */
[----:B------:R-:W-:Y:S05]  /*94c0*/  @!P3 BRA `(.L_x_153) ;  /* 0x000000000004b947 */ /* 0x000fea0003800000 */
[----:B------:R4:W5:Y:S02]  /*94d0*/  LDG.E.LTC128B.U16 R15, desc[UR20][R6.64+0x10] ;  /* 0x00001014060f7981 */ /* 0x000964000c1e1520 */
.L_x_153:
[----:B------:R-:W-:Y:S05]  /*94e0*/  BSYNC B0 ;  /* 0x0000000000007941 */ /* 0x000fea0003800000 */
.L_x_152:
[----:B0----5:R-:W-:Y:S01]  /*94f0*/  SHF.L.U32 R16, R15, 0x10, RZ ;  /* 0x000000100f107819 */ /* 0x021fe200000006ff */
[----:B------:R-:W-:Y:S01]  /*9500*/  BSSY B0, `(.L_x_154) ;  /* 0x0000008000007945 */ /* 0x000fe20003800000 */
[----:B------:R-:W-:-:S03]  /*9510*/  ISETP.GT.AND P2, PT, R0, 0x9, P0 ;  /* 0x000000090000780c */ /* 0x000fc60000744270 */
[----:B------:R-:W-:-:S04]  /*9520*/  FMUL R19, R16, UR22 ;  /* 0x0000001610137c20 */ /* 0x000fc80008400000 */
[----:B------:R-:W-:-:S05]  /*9530*/  FFMA R19, R156, UR11, R19 ;  /* 0x0000000b9c137c23 */ /* 0x000fca0008000013 */
[----:B------:R-:W-:-:S05]  /*9540*/  F2FP.BF16.F32.PACK_AB R19, RZ, R19 ;  /* 0x00000013ff13723e */ /* 0x000fca00000010ff */
[----:B------:R0:W-:Y:S01]  /*9550*/  @P3 STG.E.U16 desc[UR20][R8.64+0x10], R19 ;  /* 0x0000101308003986 */ /* 0x0001e2000c101514 */
[----:B------:R-:W-:Y:S05]  /*9560*/  @!P2 BRA `(.L_x_155) ;  /* 0x000000000004a947 */ /* 0x000fea0003800000 */
[----:B------:R0:W5:Y:S02]  /*9570*/  LDG.E.LTC128B.U16 R15, desc[UR20][R6.64+0x12] ;  /* 0x00001214060f7981 */ /* 0x000164000c1e1520 */
.L_x_155:
[----:B------:R-:W-:Y:S05]  /*9580*/  BSYNC B0 ;  /* 0x0000000000007941 */ /* 0x000fea0003800000 */
.L_x_154:
[----:B-----5:R-:W-:Y:S01]  /*9590*/  IMAD.U32 R16, R15, 0x10000, RZ ;  /* 0x000100000f107824 */ /* 0x020fe200078e00ff */
        /* <DEDUP_REMOVED lines=8> */
.L_x_157:
[----:B------:R-:W-:Y:S05]  /*9620*/  BSYNC B0 ;  /* 0x0000000000007941 */ /* 0x000fea0003800000 */
.L_x_156:
[----:B0----5:R-:W-:Y:S01]  /*9630*/  IMAD.U32 R16, R15, 0x10000, RZ ;  /* 0x000100000f107824 */ /* 0x021fe200078e00ff */
[----:B------:R-:W-:Y:S01]  /*9640*/  ISETP.GT.AND P2, PT, R0, 0x9, P1 ;  /* 0x000000090000780c */ /* 0x000fe20000f44270 */
[----:B------:R-:W-:Y:S01]  /*9650*/  IMAD.U32 R21, RZ, RZ, UR8 ;  /* 0x00000008ff157e24 */ /* 0x000fe2000f8e00ff */
[----:B------:R-:W-:Y:S01]  /*9660*/  BSSY B0, `(.L_x_158) ;  /* 0x000000a000007945 */ /* 0x000fe20003800000 */
[----:B------:R-:W-:Y:S01]  /*9670*/  FMUL R19, R16, UR22 ;  /* 0x0000001610137c20 */ /* 0x000fe20008400000 */
[----:B------:R-:W-:Y:S02]  /*9680*/  IMAD.U32 R23, RZ, RZ, UR5 ;  /* 0x00000005ff177e24 */ /* 0x000fe4000f8e00ff */
[----:B------:R-:W-:Y:S01]  /*9690*/  IADD3 R18, P4, P5, R21, UR7, R2 ;  /* 0x0000000715127c10 */ /* 0x000fe2000fd9e002 */
[----:B------:R-:W-:-:S05]  /*96a0*/  FFMA R19, R158, UR11, R19 ;  /* 0x0000000b9e137c23 */ /* 0x000fca0008000013 */
[----:B------:R-:W-:Y:S02]  /*96b0*/  F2FP.BF16.F32.PACK_AB R16, RZ, R19 ;  /* 0x00000013ff10723e */ /* 0x000fe400000010ff */
[----:B------:R-:W-:-:S05]  /*96c0*/  IADD3.X R19, R23, UR4, R3, P4, P5 ;  /* 0x0000000417137c10 */ /* 0x000fca000a7ea403 */
[----:B------:R0:W-:Y:S01]  /*96d0*/  @P3 STG.E.U16 desc[UR20][R18.64+0x10], R16 ;  /* 0x0000101012003986 */ /* 0x0001e2000c101514 */
[----:B------:R-:W-:Y:S05]  /*96e0*/  @!P2 BRA `(.L_x_159) ;  /* 0x000000000004a947 */ /* 0x000fea0003800000 */
[----:B------:R0:W5:Y:S02]  /*96f0*/  LDG.E.LTC128B.U16 R15, desc[UR20][R4.64+0x12] ;  /* 0x00001214040f7981 */ /* 0x000164000c1e1520 */
.L_x_159:
[----:B------:R-:W-:Y:S05]  /*9700*/  BSYNC B0 ;  /* 0x0000000000007941 */ /* 0x000fea0003800000 */
.L_x_158:
        /* <DEDUP_REMOVED lines=9> */
.L_x_161:
[----:B------:R-:W-:Y:S05]  /*97a0*/  BSYNC B0 ;  /* 0x0000000000007941 */ /* 0x000fea0003800000 */
.L_x_160:
        /* <DEDUP_REMOVED lines=9> */
.L_x_163:
[----:B------:R-:W-:Y:S05]  /*9840*/  BSYNC B0 ;  /* 0x0000000000007941 */ /* 0x000fea0003800000 */
.L_x_162:
        /* <DEDUP_REMOVED lines=9> */
.L_x_165:
[----:B------:R-:W-:Y:S05]  /*98e0*/  BSYNC B0 ;  /* 0x0000000000007941 */ /* 0x000fea0003800000 */
.L_x_164:
        /* <DEDUP_REMOVED lines=9> */
.L_x_167:
[----:B------:R-:W-:Y:S05]  /*9980*/  BSYNC B0 ;  /* 0x0000000000007941 */ /* 0x000fea0003800000 */
.L_x_166:
        /* <DEDUP_REMOVED lines=9> */
.L_x_169:
[----:B------:R-:W-:Y:S05]  /*9a20*/  BSYNC B0 ;  /* 0x0000000000007941 */ /* 0x000fea0003800000 */
.L_x_168:
        /* <DEDUP_REMOVED lines=9> */
.L_x_171:
[----:B------:R-:W-:Y:S05]  /*9ac0*/  BSYNC B0 ;  /* 0x0000000000007941 */ /* 0x000fea0003800000 */
.L_x_170:
        /* <DEDUP_REMOVED lines=9> */
.L_x_173:
[----:B------:R-:W-:Y:S05]  /*9b60*/  BSYNC B0 ;  /* 0x0000000000007941 */ /* 0x000fea0003800000 */
.L_x_172:
        /* <DEDUP_REMOVED lines=9> */
.L_x_175:
[----:B------:R-:W-:Y:S05]  /*9c00*/  BSYNC B0 ;  /* 0x0000000000007941 */ /* 0x000fea0003800000 */
.L_x_174:
        /* <DEDUP_REMOVED lines=9> */
.L_x_177:
[----:B------:R-:W-:Y:S05]  /*9ca0*/  BSYNC B0 ;  /* 0x0000000000007941 */ /* 0x000fea0003800000 */
.L_x_176:
        /* <DEDUP_REMOVED lines=9> */
.L_x_179:
[----:B------:R-:W-:Y:S05]  /*9d40*/  BSYNC B0 ;  /* 0x0000000000007941 */ /* 0x000fea0003800000 */
.L_x_178:
[----:B-----5:R-:W-:Y:S01]  /*9d50*/  SHF.L.U32 R16, R15, 0x10, RZ ;  /* 0x000000100f107819 */ /* 0x020fe200000006ff */
        /* <DEDUP_REMOVED lines=8> */
.L_x_181:
[----:B------:R-:W-:Y:S05]  /*9de0*/  BSYNC B0 ;  /* 0x0000000000007941 */ /* 0x000fea0003800000 */
.L_x_180:
        /* <DEDUP_REMOVED lines=9> */
.L_x_183:
[----:B------:R-:W-:Y:S05]  /*9e80*/  BSYNC B0 ;  /* 0x0000000000007941 */ /* 0x000fea0003800000 */
.L_x_182:
        /* <DEDUP_REMOVED lines=9> */
.L_x_185:
[----:B------:R-:W-:Y:S05]  /*9f20*/  BSYNC B0 ;  /* 0x0000000000007941 */ /* 0x000fea0003800000 */
.L_x_184:
        /* <DEDUP_REMOVED lines=9> */
.L_x_187:
[----:B------:R-:W-:Y:S05]  /*9fc0*/  BSYNC B0 ;  /* 0x0000000000007941 */ /* 0x000fea0003800000 */
.L_x_186:
        /* <DEDUP_REMOVED lines=9> */
.L_x_189:
[----:B------:R-:W-:Y:S05]  /*a060*/  BSYNC B0 ;  /* 0x0000000000007941 */ /* 0x000fea0003800000 */
.L_x_188:
        /* <DEDUP_REMOVED lines=9> */
.L_x_191:
[----:B------:R-:W-:Y:S05]  /*a100*/  BSYNC B0 ;  /* 0x0000000000007941 */ /* 0x000fea0003800000 */
.L_x_190:
        /* <DEDUP_REMOVED lines=9> */
.L_x_193:
[----:B------:R-:W-:Y:S05]  /*a1a0*/  BSYNC B0 ;  /* 0x0000000000007941 */ /* 0x000fea0003800000 */
.L_x_192:
        /* <DEDUP_REMOVED lines=9> */
.L_x_195:
[----:B------:R-:W-:Y:S05]  /*a240*/  BSYNC B0 ;  /* 0x0000000000007941 */ /* 0x000fea0003800000 */
.L_x_194:
        /* <DEDUP_REMOVED lines=9> */
.L_x_197:
[----:B------:R-:W-:Y:S05]  /*a2e0*/  BSYNC B0 ;  /* 0x0000000000007941 */ /* 0x000fea0003800000 */
.L_x_196:
        /* <DEDUP_REMOVED lines=9> */
.L_x_199:
[----:B------:R-:W-:Y:S05]  /*a380*/  BSYNC B0 ;  /* 0x0000000000007941 */ /* 0x000fea0003800000 */
.L_x_198:
        /* <DEDUP_REMOVED lines=9> */
.L_x_201:
[----:B------:R-:W-:Y:S05]  /*a420*/  BSYNC B0 ;  /* 0x0000000000007941 */ /* 0x000fea0003800000 */
.L_x_200:
        /* <DEDUP_REMOVED lines=9> */
.L_x_203:
[----:B------:R-:W-:Y:S05]  /*a4c0*/  BSYNC B0 ;  /* 0x0000000000007941 */ /* 0x000fea0003800000 */
.L_x_202:
        /* <DEDUP_REMOVED lines=9> */
.L_x_205:
[----:B------:R-:W-:Y:S05]  /*a560*/  BSYNC B0 ;  /* 0x0000000000007941 */ /* 0x000fea0003800000 */
.L_x_204:
        /* <DEDUP_REMOVED lines=9> */
.L_x_207:
[----:B------:R-:W-:Y:S05]  /*a600*/  BSYNC B0 ;  /* 0x0000000000007941 */ /* 0x000fea0003800000 */
.L_x_206:
        /* <DEDUP_REMOVED lines=9> */
.L_x_209:
[----:B------:R-:W-:Y:S05]  /*a6a0*/  BSYNC B0 ;  /* 0x0000000000007941 */ /* 0x000fea0003800000 */
.L_x_208:
        /* <DEDUP_REMOVED lines=9> */
.L_x_211:
[----:B------:R-:W-:Y:S05]  /*a740*/  BSYNC B0 ;  /* 0x0000000000007941 */ /* 0x000fea0003800000 */
.L_x_210:
        /* <DEDUP_REMOVED lines=9> */
.L_x_213:
[----:B------:R-:W-:Y:S05]  /*a7e0*/  BSYNC B0 ;  /* 0x0000000000007941 */ /* 0x000fea0003800000 */
.L_x_212:
        /* <DEDUP_REMOVED lines=9> */
.L_x_215:
[----:B------:R-:W-:Y:S05]  /*a880*/  BSYNC B0 ;  /* 0x0000000000007941 */ /* 0x000fea0003800000 */
.L_x_214:
        /* <DEDUP_REMOVED lines=9> */
.L_x_217:
[----:B------:R-:W-:Y:S05]  /*a920*/  BSYNC B0 ;  /* 0x0000000000007941 */ /* 0x000fea0003800000 */
.L_x_216:
        /* <DEDUP_REMOVED lines=9> */
.L_x_219:
[----:B------:R-:W-:Y:S05]  /*a9c0*/  BSYNC B0 ;  /* 0x0000000000007941 */ /* 0x000fea0003800000 */
.L_x_218:
        /* <DEDUP_REMOVED lines=9> */
.L_x_221:
[----:B------:R-:W-:Y:S05]  /*aa60*/  BSYNC B0 ;  /* 0x0000000000007941 */ /* 0x000fea0003800000 */
.L_x_220:
        /* <DEDUP_REMOVED lines=9> */
.L_x_223:
[----:B------:R-:W-:Y:S05]  /*ab00*/  BSYNC B0 ;  /* 0x0000000000007941 */ /* 0x000fea0003800000 */
.L_x_222:
        /* <DEDUP_REMOVED lines=9> */
.L_x_225:
[----:B------:R-:W-:Y:S05]  /*aba0*/  BSYNC B0 ;  /* 0x0000000000007941 */ /* 0x000fea0003800000 */
.L_x_224:
        /* <DEDUP_REMOVED lines=9> */
.L_x_227:
[----:B------:R-:W-:Y:S05]  /*ac40*/  BSYNC B0 ;  /* 0x0000000000007941 */ /* 0x000fea0003800000 */
.L_x_226:
        /* <DEDUP_REMOVED lines=9> */
.L_x_229:
[----:B------:R-:W-:Y:S05]  /*ace0*/  BSYNC B0 ;  /* 0x0000000000007941 */ /* 0x000fea0003800000 */
.L_x_228:
        /* <DEDUP_REMOVED lines=9> */
.L_x_231:
[----:B------:R-:W-:Y:S05]  /*ad80*/  BSYNC B0 ;  /* 0x0000000000007941 */ /* 0x000fea0003800000 */
.L_x_230:
        /* <DEDUP_REMOVED lines=9> */
.L_x_233:
[----:B------:R-:W-:Y:S05]  /*ae20*/  BSYNC B0 ;  /* 0x0000000000007941 */ /* 0x000fea0003800000 */
.L_x_232:
        /* <DEDUP_REMOVED lines=9> */
.L_x_235:
[----:B------:R-:W-:Y:S05]  /*aec0*/  BSYNC B0 ;  /* 0x0000000000007941 */ /* 0x000fea0003800000 */
.L_x_234:
        /* <DEDUP_REMOVED lines=9> */
.L_x_237:
[----:B------:R-:W-:Y:S05]  /*af60*/  BSYNC B0 ;  /* 0x0000000000007941 */ /* 0x000fea0003800000 */
.L_x_236:
        /* <DEDUP_REMOVED lines=9> */
.L_x_239:
[----:B------:R-:W-:Y:S05]  /*b000*/  BSYNC B0 ;  /* 0x0000000000007941 */ /* 0x000fea0003800000 */
.L_x_238:
        /* <DEDUP_REMOVED lines=9> */
.L_x_241:
[----:B------:R-:W-:Y:S05]  /*b0a0*/  BSYNC B0 ;  /* 0x0000000000007941 */ /* 0x000fea0003800000 */
.L_x_240:
        /* <DEDUP_REMOVED lines=9> */
.L_x_243:
[----:B------:R-:W-:Y:S05]  /*b140*/  BSYNC B0 ;  /* 0x0000000000007941 */ /* 0x000fea0003800000 */
.L_x_242:
        /* <DEDUP_REMOVED lines=9> */
.L_x_245:
[----:B------:R-:W-:Y:S05]  /*b1e0*/  BSYNC B0 ;  /* 0x0000000000007941 */ /* 0x000fea0003800000 */
.L_x_244:
        /* <DEDUP_REMOVED lines=9> */
.L_x_247:
[----:B------:R-:W-:Y:S05]  /*b280*/  BSYNC B0 ;  /* 0x0000000000007941 */ /* 0x000fea0003800000 */
.L_x_246:
        /* <DEDUP_REMOVED lines=9> */
.L_x_249:
[----:B------:R-:W-:Y:S05]  /*b320*/  BSYNC B0 ;  /* 0x0000000000007941 */ /* 0x000fea0003800000 */
.L_x_248:
        /* <DEDUP_REMOVED lines=9> */
.L_x_251:
[----:B------:R-:W-:Y:S05]  /*b3c0*/  BSYNC B0 ;  /* 0x0000000000007941 */ /* 0x000fea0003800000 */
.L_x_250:
        /* <DEDUP_REMOVED lines=9> */
.L_x_253:
[----:B------:R-:W-:Y:S05]  /*b460*/  BSYNC B0 ;  /* 0x0000000000007941 */ /* 0x000fea0003800000 */
.L_x_252:
        /* <DEDUP_REMOVED lines=9> */
.L_x_255:
[----:B------:R-:W-:Y:S05]  /*b500*/  BSYNC B0 ;  /* 0x0000000000007941 */ /* 0x000fea0003800000 */
.L_x_254:
        /* <DEDUP_REMOVED lines=9> */
.L_x_257:
[----:B------:R-:W-:Y:S05]  /*b5a0*/  BSYNC B0 ;  /* 0x0000000000007941 */ /* 0x000fea0003800000 */
.L_x_256:
        /* <DEDUP_REMOVED lines=9> */
.L_x_259:
[----:B------:R-:W-:Y:S05]  /*b640*/  BSYNC B0 ;  /* 0x0000000000007941 */ /* 0x000fea0003800000 */
.L_x_258:
        /* <DEDUP_REMOVED lines=9> */
.L_x_261:
[----:B------:R-:W-:Y:S05]  /*b6e0*/  BSYNC B0 ;  /* 0x0000000000007941 */ /* 0x000fea0003800000 */
.L_x_260:
        /* <DEDUP_REMOVED lines=9> */
.L_x_263:
[----:B------:R-:W-:Y:S05]  /*b780*/  BSYNC B0 ;  /* 0x0000000000007941 */ /* 0x000fea0003800000 */
.L_x_262:
        /* <DEDUP_REMOVED lines=9> */
.L_x_265:
[----:B------:R-:W-:Y:S05]  /*b820*/  BSYNC B0 ;  /* 0x0000000000007941 */ /* 0x000fea0003800000 */
.L_x_264:
        /* <DEDUP_REMOVED lines=9> */
.L_x_267:
[----:B------:R-:W-:Y:S05]  /*b8c0*/  BSYNC B0 ;  /* 0x0000000000007941 */ /* 0x000fea0003800000 */
.L_x_266:
[----:B01--45:R-:W-:Y:S01]  /*b8d0*/  IMAD.U32 R6, R15, 0x10000, RZ ;  /* 0x000100000f067824 */ /* 0x033fe200078e00ff */
        /* <DEDUP_REMOVED lines=8> */
.L_x_269:
[----:B------:R-:W-:Y:S05]  /*b960*/  BSYNC B0 ;  /* 0x0000000000007941 */ /* 0x000fea0003800000 */
.L_x_268:
[----:B0----5:R-:W-:Y:S01]  /*b970*/  SHF.L.U32 R6, R15, 0x10, RZ ;  /* 0x000000100f067819 */ /* 0x021fe200000006ff */
[----:B------:R-:W-:Y:S01]  /*b980*/  BSSY B0, `(.L_x_270) ;  /* 0x000000c000007945 */ /* 0x000fe20003800000 */
[----:B------:R-:W-:Y:S02]  /*b990*/  ISETP.GT.AND P1, PT, R0, 0x79, P1 ;  /* 0x000000790000780c */ /* 0x000fe40000f24270 */
[----:B------:R-:W-:Y:S01]  /*b9a0*/  IADD3 R20, P0, R12, 0x80, RZ ;  /* 0x000000800c147810 */ /* 0x000fe20007f1e0ff */
[----:B------:R-:W-:Y:S01]  /*b9b0*/  FMUL R7, R6, UR22 ;  /* 0x0000001606077c20 */ /* 0x000fe20008400000 */
[----:B------:R-:W-:-:S03]  /*b9c0*/  @P2 IMAD.MOV.U32 R6, RZ, RZ, R18 ;  /* 0x000000ffff062224 */ /* 0x000fc600078e0012 */
[----:B------:R-:W-:-:S05]  /*b9d0*/  FFMA R7, R214, UR11, R7 ;  /* 0x0000000bd6077c23 */ /* 0x000fca0008000007 */
[----:B------:R-:W-:-:S04]  /*b9e0*/  F2FP.BF16.F32.PACK_AB R7, RZ, R7 ;  /* 0x00000007ff07723e */ /* 0x000fc800000010ff */
[----:B------:R-:W-:Y:S01]  /*b9f0*/  PRMT R8, R7, 0x7610, R8 ;  /* 0x0000761007087816 */ /* 0x000fe20000000008 */
[----:B------:R-:W-:-:S05]  /*ba00*/  @P2 IMAD.MOV.U32 R7, RZ, RZ, R19 ;  /* 0x000000ffff072224 */ /* 0x000fca00078e0013 */
[----:B------:R0:W-:Y:S01]  /*ba10*/  @P2 STG.E.U16 desc[UR20][R6.64+0xf0], R8 ;  /* 0x0000f00806002986 */ /* 0x0001e2000c101514 */
[----:B------:R-:W-:Y:S05]  /*ba20*/  @!P1 BRA `(.L_x_271) ;  /* 0x0000000000049947 */ /* 0x000fea0003800000 */
[----:B------:R4:W5:Y:S02]  /*ba30*/  LDG.E.LTC128B.U16 R15, desc[UR20][R4.64+0xf2] ;  /* 0x0000f214040f7981 */ /* 0x000964000c1e1520 */
.L_x_271:
[----:B------:R-:W-:Y:S05]  /*ba40*/  BSYNC B0 ;  /* 0x0000000000007941 */ /* 0x000fea0003800000 */
.L_x_270:
[----:B-12345:R-:W-:Y:S02]  /*ba50*/  IMAD.U32 R4, R15, 0x10000, RZ ;  /* 0x000100000f047824 */ /* 0x03efe400078e00ff */
[----:B------:R-:W-:Y:S01]  /*ba60*/  IMAD.X R5, RZ, RZ, R13, P0 ;  /* 0x000000ffff057224 */ /* 0x000fe200000e060d */
[----:B------:R-:W-:Y:S01]  /*ba70*/  ISETP.GT.AND P0, PT, R14, 0x80, PT ;  /* 0x000000800e00780c */ /* 0x000fe20003f04270 */
[----:B------:R-:W-:Y:S01]  /*ba80*/  FMUL R4, R4, UR22 ;  /* 0x0000001604047c20 */ /* 0x000fe20008400000 */
[----:B0-----:R-:W-:Y:S02]  /*ba90*/  IMAD.WIDE.U32 R6, R20, UR16, R10 ;  /* 0x0000001014067c25 */ /* 0x001fe4000f8e000a */
[----:B------:R-:W-:Y:S02]  /*baa0*/  ISETP.GT.AND P3, PT, R0, RZ, P0 ;  /* 0x000000ff0000720c */ /* 0x000fe40000764270 */
[----:B------:R-:W-:Y:S01]  /*bab0*/  FFMA R4, R215, UR11, R4 ;  /* 0x0000000bd7047c23 */ /* 0x000fe20008000004 */
[----:B------:R-:W-:-:S04]  /*bac0*/  IMAD R5, R5, UR16, RZ ;  /* 0x0000001005057c24 */ /* 0x000fc8000f8e02ff */
[----:B------:R-:W-:Y:S01]  /*bad0*/  IMAD R21, R20, UR17, R5 ;  /* 0x0000001114157c24 */ /* 0x000fe2000f8e0205 */
[----:B------:R-:W-:Y:S02]  /*bae0*/  F2FP.BF16.F32.PACK_AB R8, RZ, R4 ;  /* 0x00000004ff08723e */ /* 0x000fe400000010ff */
[----:B------:R-:W-:Y:S02]  /*baf0*/  LEA R4, P2, R6, UR18, 0x1 ;  /* 0x0000001206047c11 */ /* 0x000fe4000f8408ff */
[----:B------:R-:W-:Y:S02]  /*bb00*/  IADD3 R5, R7, R21, RZ ;  /* 0x0000001507057210 */ /* 0x000fe40007ffe0ff */
[----:B------:R-:W-:Y:S02]  /*bb10*/  PRMT R9, R8, 0x7610, R9 ;  /* 0x0000761008097816 */ /* 0x000fe40000000009 */
[----:B------:R-:W-:-:S03]  /*bb20*/  LEA.HI.X R5, R6, UR19, R5, 0x1, P2 ;  /* 0x0000001306057c11 */ /* 0x000fc600090f0c05 */
[----:B------:R0:W-:Y:S04]  /*bb30*/  @P1 STG.E.U16 desc[UR20][R18.64+0xf2], R9 ;  /* 0x0000f20912001986 */ /* 0x0001e8000c101514 */
[----:B------:R-:W2:Y:S01]  /*bb40*/  @P3 LDG.E.LTC128B.U16 R15, desc[UR20][R4.64] ;  /* 0x00000014040f3981 */ /* 0x000ea2000c1e1520 */
[----:B------:R-:W-:Y:S01]  /*bb50*/  USHF.L.U32 UR4, UR14, 0x8, URZ ;  /* 0x000000080e047899 */ /* 0x000fe2000800063f */
[----:B------:R-:W-:Y:S01]  /*bb60*/  ISETP.GT.AND P2, PT, R0, 0x1, P0 ;  /* 0x000000010000780c */ /* 0x000fe20000744270 */
[----:B------:R-:W-:Y:S01]  /*bb70*/  USHF.L.U64.HI UR6, UR14, 0x8, UR15 ;  /* 0x000000080e067899 */ /* 0x000fe2000801020f */
[----:B------:R-:W-:Y:S03]  /*bb80*/  BSSY B0, `(.L_x_272) ;  /* 0x000000a000007945 */ /* 0x000fe60003800000 */
[----:B------:R-:W-:-:S04]  /*bb90*/  IADD3 R8, P1, R2, UR4, RZ ;  /* 0x0000000402087c10 */ /* 0x000fc8000ff3e0ff */
[----:B0-----:R-:W-:Y:S01]  /*bba0*/  IADD3.X R9, R3, UR6, RZ, P1, !PT ;  /* 0x0000000603097c10 */ /* 0x001fe20008ffe4ff */
[----:B--2---:R-:W-:-:S04]  /*bbb0*/  IMAD.U32 R6, R15, 0x10000, RZ ;  /* 0x000100000f067824 */ /* 0x004fc800078e00ff */
[----:B------:R-:W-:-:S04]  /*bbc0*/  FMUL R7, R6, UR22 ;  /* 0x0000001606077c20 */ /* 0x000fc80008400000 */
[----:B------:R-:W-:-:S05]  /*bbd0*/  FFMA R7, R88, UR11, R7 ;  /* 0x0000000b58077c23 */ /* 0x000fca0008000007 */
[----:B------:R-:W-:-:S05]  /*bbe0*/  F2FP.BF16.F32.PACK_AB R7, RZ, R7 ;  /* 0x00000007ff07723e */ /* 0x000fca00000010ff */
[----:B------:R0:W-:Y:S01]  /*bbf0*/  @P3 STG.E.U16 desc[UR20][R8.64], R7 ;  /* 0x0000000708003986 */ /* 0x0001e2000c101514 */
[----:B------:R-:W-:Y:S05]  /*bc00*/  @!P2 BRA `(.L_x_273) ;  /* 0x000000000004a947 */ /* 0x000fea0003800000 */
[----:B------:R1:W5:Y:S02]  /*bc10*/  LDG.E.LTC128B.U16 R15, desc[UR20][R4.64+0x2] ;  /* 0x00000214040f7981 */ /* 0x000364000c1e1520 */
.L_x_273:
[----:B------:R-:W-:Y:S05]  /*bc20*/  BSYNC B0 ;  /* 0x0000000000007941 */ /* 0x000fea0003800000 */
.L_x_272:
        /* <DEDUP_REMOVED lines=15> */
.L_x_275:
[----:B------:R-:W-:Y:S05]  /*bd20*/  BSYNC B0 ;  /* 0x0000000000007941 */ /* 0x000fea0003800000 */
.L_x_274:
        /* <DEDUP_REMOVED lines=11> */
.L_x_277:
[----:B------:R-:W-:Y:S05]  /*bde0*/  BSYNC B0 ;  /* 0x0000000000007941 */ /* 0x000fea0003800000 */
.L_x_276:
        /* <DEDUP_REMOVED lines=9> */
.L_x_279:
[----:B------:R-:W-:Y:S05]  /*be80*/  BSYNC B0 ;  /* 0x0000000000007941 */ /* 0x000fea0003800000 */
.L_x_278:
        /* <DEDUP_REMOVED lines=9> */
.L_x_281:
[----:B------:R-:W-:Y:S05]  /*bf20*/  BSYNC B0 ;  /* 0x0000000000007941 */ /* 0x000fea0003800000 */
.L_x_280:
        /* <DEDUP_REMOVED lines=9> */
.L_x_283:
[----:B------:R-:W-:Y:S05]  /*bfc0*/  BSYNC B0 ;  /* 0x0000000000007941 */ /* 0x000fea0003800000 */
.L_x_282:
        /* <DEDUP_REMOVED lines=13> */
.L_x_285:
[----:B------:R-:W-:Y:S05]  /*c0a0*/  BSYNC B0 ;  /* 0x0000000000007941 */ /* 0x000fea0003800000 */
.L_x_284:
        /* <DEDUP_REMOVED lines=9> */
.L_x_287:
[----:B------:R-:W-:Y:S05]  /*c140*/  BSYNC B0 ;  /* 0x0000000000007941 */ /* 0x000fea0003800000 */
.L_x_286:
        /* <DEDUP_REMOVED lines=9> */
.L_x_289:
[----:B------:R-:W-:Y:S05]  /*c1e0*/  BSYNC B0 ;  /* 0x0000000000007941 */ /* 0x000fea0003800000 */
.L_x_288:
        /* <DEDUP_REMOVED lines=9> */
.L_x_291:
[----:B------:R-:W-:Y:S05]  /*c280*/  BSYNC B0 ;  /* 0x0000000000007941 */ /* 0x000fea0003800000 */
.L_x_290:
        /* <DEDUP_REMOVED lines=9> */
.L_x_293:
[----:B------:R-:W-:Y:S05]  /*c320*/  BSYNC B0 ;  /* 0x0000000000007941 */ /* 0x000fea0003800000 */
.L_x_292:
        /* <DEDUP_REMOVED lines=9> */
.L_x_295:
[----:B------:R-:W-:Y:S05]  /*c3c0*/  BSYNC B0 ;  /* 0x0000000000007941 */ /* 0x000fea0003800000 */
.L_x_294:
        /* <DEDUP_REMOVED lines=9> */
.L_x_297:
[----:B------:R-:W-:Y:S05]  /*c460*/  BSYNC B0 ;  /* 0x0000000000007941 */ /* 0x000fea0003800000 */
.L_x_296:
        /* <DEDUP_REMOVED lines=9> */
.L_x_299:
[----:B------:R-:W-:Y:S05]  /*c500*/  BSYNC B0 ;  /* 0x0000000000007941 */ /* 0x000fea0003800000 */
.L_x_298:
        /* <DEDUP_REMOVED lines=9> */
.L_x_301:
[----:B------:R-:W-:Y:S05]  /*c5a0*/  BSYNC B0 ;  /* 0x0000000000007941 */ /* 0x000fea0003800000 */
.L_x_300:
        /* <DEDUP_REMOVED lines=9> */
.L_x_303:
[----:B------:R-:W-:Y:S05]  /*c640*/  BSYNC B0 ;  /* 0x0000000000007941 */ /* 0x000fea0003800000 */
.L_x_302:
        /* <DEDUP_REMOVED lines=9> */
.L_x_305:
[----:B------:R-:W-:Y:S05]  /*c6e0*/  BSYNC B0 ;  /* 0x0000000000007941 */ /* 0x000fea0003800000 */
.L_x_304:
        /* <DEDUP_REMOVED lines=9> */
.L_x_307:
[----:B------:R-:W-:Y:S05]  /*c780*/  BSYNC B0 ;  /* 0x0000000000007941 */ /* 0x000fea0003800000 */
.L_x_306:
        /* <DEDUP_REMOVED lines=9> */
.L_x_309:
[----:B------:R-:W-:Y:S05]  /*c820*/  BSYNC B0 ;  /* 0x0000000000007941 */ /* 0x000fea0003800000 */
.L_x_308:
        /* <DEDUP_REMOVED lines=9> */
.L_x_311:
[----:B------:R-:W-:Y:S05]  /*c8c0*/  BSYNC B0 ;  /* 0x0000000000007941 */ /* 0x000fea0003800000 */
.L_x_310:
        /* <DEDUP_REMOVED lines=9> */
.L_x_313:
[----:B------:R-:W-:Y:S05]  /*c960*/  BSYNC B0 ;  /* 0x0000000000007941 */ /* 0x000fea0003800000 */
.L_x_312:
        /* <DEDUP_REMOVED lines=9> */
.L_x_315:
[----:B------:R-:W-:Y:S05]  /*ca00*/  BSYNC B0 ;  /* 0x0000000000007941 */ /* 0x000fea0003800000 */
.L_x_314:
        /* <DEDUP_REMOVED lines=9> */
.L_x_317:
[----:B------:R-:W-:Y:S05]  /*caa0*/  BSYNC B0 ;  /* 0x0000000000007941 */ /* 0x000fea0003800000 */
.L_x_316:
        /* <DEDUP_REMOVED lines=9> */
.L_x_319:
[----:B------:R-:W-:Y:S05]  /*cb40*/  BSYNC B0 ;  /* 0x0000000000007941 */ /* 0x000fea0003800000 */
.L_x_318:
        /* <DEDUP_REMOVED lines=9> */
.L_x_321:
[----:B------:R-:W-:Y:S05]  /*cbe0*/  BSYNC B0 ;  /* 0x0000000000007941 */ /* 0x000fea0003800000 */
.L_x_320:
        /* <DEDUP_REMOVED lines=9> */
.L_x_323:
[----:B------:R-:W-:Y:S05]  /*cc80*/  BSYNC B0 ;  /* 0x0000000000007941 */ /* 0x000fea0003800000 */
.L_x_322:
        /* <DEDUP_REMOVED lines=9> */
.L_x_325:
[----:B------:R-:W-:Y:S05]  /*cd20*/  BSYNC B0 ;  /* 0x0000000000007941 */ /* 0x000fea0003800000 */
.L_x_324:
        /* <DEDUP_REMOVED lines=9> */
.L_x_327:
[----:B------:R-:W-:Y:S05]  /*cdc0*/  BSYNC B0 ;  /* 0x0000000000007941 */ /* 0x000fea0003800000 */
.L_x_326:
        /* <DEDUP_REMOVED lines=9> */
.L_x_329:
[----:B------:R-:W-:Y:S05]  /*ce60*/  BSYNC B0 ;  /* 0x0000000000007941 */ /* 0x000fea0003800000 */
.L_x_328:
        /* <DEDUP_REMOVED lines=9> */
.L_x_331:
[----:B------:R-:W-:Y:S05]  /*cf00*/  BSYNC B0 ;  /* 0x0000000000007941 */ /* 0x000fea0003800000 */
.L_x_330:
        /* <DEDUP_REMOVED lines=9> */
.L_x_333:
[----:B------:R-:W-:Y:S05]  /*cfa0*/  BSYNC B0 ;  /* 0x0000000000007941 */ /* 0x000fea0003800000 */
.L_x_332:
        /* <DEDUP_REMOVED lines=9> */
.L_x_335:
[----:B------:R-:W-:Y:S05]  /*d040*/  BSYNC B0 ;  /* 0x0000000000007941 */ /* 0x000fea0003800000 */
.L_x_334:
        /* <DEDUP_REMOVED lines=9> */
.L_x_337:
[----:B------:R-:W-:Y:S05]  /*d0e0*/  BSYNC B0 ;  /* 0x0000000000007941 */ /* 0x000fea0003800000 */
.L_x_336:
        /* <DEDUP_REMOVED lines=9> */
.L_x_339:
[----:B------:R-:W-:Y:S05]  /*d180*/  BSYNC B0 ;  /* 0x0000000000007941 */ /* 0x000fea0003800000 */
.L_x_338:
        /* <DEDUP_REMOVED lines=9> */
.L_x_341:
[----:B------:R-:W-:Y:S05]  /*d220*/  BSYNC B0 ;  /* 0x0000000000007941 */ /* 0x000fea0003800000 */
.L_x_340:
        /* <DEDUP_REMOVED lines=9> */
.L_x_343:
[----:B------:R-:W-:Y:S05]  /*d2c0*/  BSYNC B0 ;  /* 0x0000000000007941 */ /* 0x000fea0003800000 */
.L_x_342:
        /* <DEDUP_REMOVED lines=9> */
.L_x_345:
[----:B------:R-:W-:Y:S05]  /*d360*/  BSYNC B0 ;  /* 0x0000000000007941 */ /* 0x000fea0003800000 */
.L_x_344:
        /* <DEDUP_REMOVED lines=9> */
.L_x_347:
[----:B------:R-:W-:Y:S05]  /*d400*/  BSYNC B0 ;  /* 0x0000000000007941 */ /* 0x000fea0003800000 */
.L_x_346:
        /* <DEDUP_REMOVED lines=9> */
.L_x_349:
[----:B------:R-:W-:Y:S05]  /*d4a0*/  BSYNC B0 ;  /* 0x0000000000007941 */ /* 0x000fea0003800000 */
.L_x_348:
        /* <DEDUP_REMOVED lines=9> */
.L_x_351:
[----:B------:R-:W-:Y:S05]  /*d540*/  BSYNC B0 ;  /* 0x0000000000007941 */ /* 0x000fea0003800000 */
.L_x_350:
        /* <DEDUP_REMOVED lines=9> */
.L_x_353:
[----:B------:R-:W-:Y:S05]  /*d5e0*/  BSYNC B0 ;  /* 0x0000000000007941 */ /* 0x000fea0003800000 */
.L_x_352:
        /* <DEDUP_REMOVED lines=9> */
.L_x_355:
[----:B------:R-:W-:Y:S05]  /*d680*/  BSYNC B0 ;  /* 0x0000000000007941 */ /* 0x000fea0003800000 */
.L_x_354:
        /* <DEDUP_REMOVED lines=9> */
.L_x_357:
[----:B------:R-:W-:Y:S05]  /*d720*/  BSYNC B0 ;  /* 0x0000000000007941 */ /* 0x000fea0003800000 */
.L_x_356:
        /* <DEDUP_REMOVED lines=9> */
.L_x_359:
[----:B------:R-:W-:Y:S05]  /*d7c0*/  BSYNC B0 ;  /* 0x0000000000007941 */ /* 0x000fea0003800000 */
.L_x_358:
        /* <DEDUP_REMOVED lines=9> */
.L_x_361:
[----:B------:R-:W-:Y:S05]  /*d860*/  BSYNC B0 ;  /* 0x0000000000007941 */ /* 0x000fea0003800000 */
.L_x_360:
        /* <DEDUP_REMOVED lines=9> */
.L_x_363:
[----:B------:R-:W-:Y:S05]  /*d900*/  BSYNC B0 ;  /* 0x0000000000007941 */ /* 0x000fea0003800000 */
.L_x_362:
        /* <DEDUP_REMOVED lines=9> */
.L_x_365:
[----:B------:R-:W-:Y:S05]  /*d9a0*/  BSYNC B0 ;  /* 0x0000000000007941 */ /* 0x000fea0003800000 */
.L_x_364:
        /* <DEDUP_REMOVED lines=9> */
.L_x_367:
[----:B------:R-:W-:Y:S05]  /*da40*/  BSYNC B0 ;  /* 0x0000000000007941 */ /* 0x000fea0003800000 */
.L_x_366:
        /* <DEDUP_REMOVED lines=9> */
.L_x_369:
[----:B------:R-:W-:Y:S05]  /*dae0*/  BSYNC B0 ;  /* 0x0000000000007941 */ /* 0x000fea0003800000 */
.L_x_368:
        /* <DEDUP_REMOVED lines=9> */
.L_x_371:
[----:B------:R-:W-:Y:S05]  /*db80*/  BSYNC B0 ;  /* 0x0000000000007941 */ /* 0x000fea0003800000 */
.L_x_370:
        /* <DEDUP_REMOVED lines=9> */
.L_x_373:
[----:B------:R-:W-:Y:S05]  /*dc20*/  BSYNC B0 ;  /* 0x0000000000007941 */ /* 0x000fea0003800000 */
.L_x_372:
        /* <DEDUP_REMOVED lines=9> */
.L_x_375:
[----:B------:R-:W-:Y:S05]  /*dcc0*/  BSYNC B0 ;  /* 0x0000000000007941 */ /* 0x000fea0003800000 */
.L_x_374:
        /* <DEDUP_REMOVED lines=9> */
.L_x_377:
[----:B------:R-:W-:Y:S05]  /*dd60*/  BSYNC B0 ;  /* 0x0000000000007941 */ /* 0x000fea0003800000 */
.L_x_376:
        /* <DEDUP_REMOVED lines=9> */
.L_x_379:
[----:B------:R-:W-:Y:S05]  /*de00*/  BSYNC B0 ;  /* 0x0000000000007941 */ /* 0x000fea0003800000 */
.L_x_378:
        /* <DEDUP_REMOVED lines=9> */
.L_x_381:
[----:B------:R-:W-:Y:S05]  /*dea0*/  BSYNC B0 ;  /* 0x0000000000007941 */ /* 0x000fea0003800000 */
.L_x_380:
        /* <DEDUP_REMOVED lines=9> */
.L_x_383:
[----:B------:R-:W-:Y:S05]  /*df40*/  BSYNC B0 ;  /* 0x0000000000007941 */ /* 0x000fea0003800000 */
.L_x_382:
        /* <DEDUP_REMOVED lines=9> */
.L_x_385:
[----:B------:R-:W-:Y:S05]  /*dfe0*/  BSYNC B0 ;  /* 0x0000000000007941 */ /* 0x000fea0003800000 */
.L_x_384:
        /* <DEDUP_REMOVED lines=9> */
.L_x_387:
[----:B------:R-:W-:Y:S05]  /*e080*/  BSYNC B0 ;  /* 0x0000000000007941 */ /* 0x000fea0003800000 */
.L_x_386:
        /* <DEDUP_REMOVED lines=9> */
.L_x_389:
[----:B------:R-:W-:Y:S05]  /*e120*/  BSYNC B0 ;  /* 0x0000000000007941 */ /* 0x000fea0003800000 */
.L_x_388:
        /* <DEDUP_REMOVED lines=9> */
.L_x_391:
[----:B------:R-:W-:Y:S05]  /*e1c0*/  BSYNC B0 ;  /* 0x0000000000007941 */ /* 0x000fea0003800000 */
.L_x_390:
        /* <DEDUP_REMOVED lines=9> */
.L_x_393:
[----:B------:R-:W-:Y:S05]  /*e260*/  BSYNC B0 ;  /* 0x0000000000007941 */ /* 0x000fea0003800000 */
.L_x_392:
        /* <DEDUP_REMOVED lines=9> */
.L_x_395:
[----:B------:R-:W-:Y:S05]  /*e300*/  BSYNC B0 ;  /* 0x0000000000007941 */ /* 0x000fea0003800000 */
.L_x_394:
        /* <DEDUP_REMOVED lines=13> */
.L_x_397:
[----:B------:R-:W-:Y:S05]  /*e3e0*/  BSYNC B0 ;  /* 0x0000000000007941 */ /* 0x000fea0003800000 */
.L_x_396:
[----:B0----5:R-:W-:Y:S02]  /*e3f0*/  IMAD.U32 R4, R15, 0x10000, RZ ;  /* 0x000100000f047824 */ /* 0x021fe400078e00ff */
[----:B------:R-:W-:Y:S01]  /*e400*/  IMAD.X R12, RZ, RZ, R13, P0 ;  /* 0x000000ffff0c7224 */ /* 0x000fe200000e060d */
[----:B------:R-:W-:Y:S01]  /*e410*/  ISETP.GT.AND P0, PT, R14, 0xc0, PT ;  /* 0x000000c00e00780c */ /* 0x000fe20003f04270 */
[----:B------:R-:W-:Y:S01]  /*e420*/  FMUL R4, R4, UR22 ;  /* 0x0000001604047c20 */ /* 0x000fe20008400000 */
[----:B-1234-:R-:W-:Y:S02]  /*e430*/  IMAD.WIDE.U32 R6, R8, UR16, R10 ;  /* 0x0000001008067c25 */ /* 0x01efe4000f8e000a */
[----:B------:R-:W-:Y:S02]  /*e440*/  ISETP.GT.AND P2, PT, R0, RZ, P0 ;  /* 0x000000ff0000720c */ /* 0x000fe40000744270 */
[----:B------:R-:W-:Y:S01]  /*e450*/  FFMA R4, R151, UR11, R4 ;  /* 0x0000000b97047c23 */ /* 0x000fe20008000004 */
[----:B------:R-:W-:-:S04]  /*e460*/  IMAD R5, R12, UR16, RZ ;  /* 0x000000100c057c24 */ /* 0x000fc8000f8e02ff */
[----:B------:R-:W-:Y:S01]  /*e470*/  IMAD R13, R8, UR17, R5 ;  /* 0x00000011080d7c24 */ /* 0x000fe2000f8e0205 */
[----:B------:R-:W-:Y:S02]  /*e480*/  F2FP.BF16.F32.PACK_AB R9, RZ, R4 ;  /* 0x00000004ff09723e */ /* 0x000fe400000010ff */
[C---:B------:R-:W-:Y:S02]  /*e490*/  LEA R4, P3, R6.reuse, UR18, 0x1 ;  /* 0x0000001206047c11 */ /* 0x040fe4000f8608ff */
[----:B------:R-:W-:Y:S01]  /*e4a0*/  IADD3 R5, R7, R13, RZ ;  /* 0x0000000d07057210 */ /* 0x000fe20007ffe0ff */
[----:B------:R0:W-:Y:S03]  /*e4b0*/  @P1 STG.E.U16 desc[UR20][R18.64+0xf2], R9 ;  /* 0x0000f20912001986 */ /* 0x0001e6000c101514 */
[----:B------:R-:W-:-:S05]  /*e4c0*/  LEA.HI.X R5, R6, UR19, R5, 0x1, P3 ;  /* 0x0000001306057c11 */ /* 0x000fca00098f0c05 */
[----:B------:R-:W2:Y:S01]  /*e4d0*/  @P2 LDG.E.LTC128B.U16 R15, desc[UR20][R4.64] ;  /* 0x00000014040f2981 */ /* 0x000ea2000c1e1520 */
[----:B------:R-:W-:Y:S01]  /*e4e0*/  UIMAD UR4, UR15, 0x180, URZ ;  /* 0x000001800f0478a4 */ /* 0x000fe2000f8e023f */
[----:B------:R-:W-:Y:S01]  /*e4f0*/  ISETP.GT.AND P3, PT, R0, 0x1, P0 ;  /* 0x000000010000780c */ /* 0x000fe20000764270 */
[----:B------:R-:W-:Y:S01]  /*e500*/  BSSY B0, `(.L_x_398) ;  /* 0x000000d000007945 */ /* 0x000fe20003800000 */
[----:B0-----:R-:W-:-:S04]  /*e510*/  IMAD.U32 R9, RZ, RZ, UR14 ;  /* 0x0000000eff097e24 */ /* 0x001fc8000f8e00ff */
[----:B------:R-:W-:-:S04]  /*e520*/  IMAD.WIDE.U32 R2, R9, 0x180, R2 ;  /* 0x0000018009027825 */ /* 0x000fc800078e0002 */
[----:B--2---:R-:W-:-:S04]  /*e530*/  IMAD.U32 R6, R15, 0x10000, RZ ;  /* 0x000100000f067824 */ /* 0x004fc800078e00ff */
[----:B------:R-:W-:-:S04]  /*e540*/  FMUL R7, R6, UR22 ;  /* 0x0000001606077c20 */ /* 0x000fc80008400000 */
[----:B------:R-:W-:-:S05]  /*e550*/  FFMA R7, R24, UR11, R7 ;  /* 0x0000000b18077c23 */ /* 0x000fca0008000007 */
[----:B------:R-:W-:Y:S01]  /*e560*/  F2FP.BF16.F32.PACK_AB R6, RZ, R7 ;  /* 0x00000007ff06723e */ /* 0x000fe200000010ff */
[----:B------:R-:W-:-:S03]  /*e570*/  VIADD R7, R3, UR4 ;  /* 0x0000000403077c36 */ /* 0x000fc60008000000 */
[----:B------:R-:W-:Y:S01]  /*e580*/  PRMT R9, R6, 0x7610, R9 ;  /* 0x0000761006097816 */ /* 0x000fe20000000009 */
[----:B------:R-:W-:-:S05]  /*e590*/  @P2 IMAD.MOV.U32 R6, RZ, RZ, R2 ;  /* 0x000000ffff062224 */ /* 0x000fca00078e0002 */
[----:B------:R0:W-:Y:S01]  /*e5a0*/  @P2 STG.E.U16 desc[UR20][R6.64], R9 ;  /* 0x0000000906002986 */ /* 0x0001e2000c101514 */
[----:B------:R-:W-:Y:S05]  /*e5b0*/  @!P3 BRA `(.L_x_399) ;  /* 0x000000000004b947 */ /* 0x000fea0003800000 */
[----:B------:R1:W5:Y:S02]  /*e5c0*/  LDG.E.LTC128B.U16 R15, desc[UR20][R4.64+0x2] ;  /* 0x00000214040f7981 */ /* 0x000364000c1e1520 */
.L_x_399:
[----:B------:R-:W-:Y:S05]  /*e5d0*/  BSYNC B0 ;  /* 0x0000000000007941 */ /* 0x000fea0003800000 */
.L_x_398:
[----:B0-----:R-:W-:Y:S01]  /*e5e0*/  IMAD.WIDE.U32 R8, R8, R17, UR12 ;  /* 0x0000000c08087e25 */ /* 0x001fe2000f8e0011 */
[----:B-----5:R-:W-:Y:S01]  /*e5f0*/  SHF.L.U32 R12, R15, 0x10, RZ ;  /* 0x000000100f0c7819 */ /* 0x020fe200000006ff */
[----:B------:R-:W-:Y:S01]  /*e600*/  BSSY B0, `(.L_x_400) ;  /* 0x000000f000007945 */ /* 0x000fe20003800000 */
[----:B------:R-:W-:Y:S02]  /*e610*/  ISETP.GT.AND P1, PT, R14, 0xc8, PT ;  /* 0x000000c80e00780c */ /* 0x000fe40003f24270 */
[----:B------:R-:W-:Y:S01]  /*e620*/  IADD3 R10, P2, R10, R8, RZ ;  /* 0x000000080a0a7210 */ /* 0x000fe20007f5e0ff */
[----:B------:R-:W-:Y:S01]  /*e630*/  FMUL R12, R12, UR22 ;  /* 0x000000160c0c7c20 */ /* 0x000fe20008400000 */
[----:B------:R-:W-:Y:S02]  /*e640*/  ISETP.GT.AND P4, PT, R0, RZ, P1 ;  /* 0x000000ff0000720c */ /* 0x000fe40000f84270 */
[----:B------:R-:W-:Y:S01]  /*e650*/  IADD3.X R9, R11, R13, R9, P2, !PT ;  /* 0x0000000d0b097210 */ /* 0x000fe200017fe409 */
[----:B------:R-:W-:Y:S01]  /*e660*/  FFMA R12, R25, UR11, R12 ;  /* 0x0000000b190c7c23 */ /* 0x000fe2000800000c */
[----:B------:R-:W-:Y:S01]  /*e670*/  LEA R8, P2, R10, UR18, 0x1 ;  /* 0x000000120a087c11 */ /* 0x000fe2000f8408ff */
[----:B------:R-:W-:-:S03]  /*e680*/  @P3 IMAD.MOV.U32 R11, RZ, RZ, R7 ;  /* 0x000000ffff0b3224 */ /* 0x000fc600078e0007 */
[----:B------:R-:W-:Y:S01]  /*e690*/  LEA.HI.X R9, R10, UR19, R9, 0x1, P2 ;  /* 0x000000130a097c11 */ /* 0x000fe200090f0c09 */
[----:B------:R-:W-:Y:S01]  /*e6a0*/  @P3 IMAD.MOV.U32 R10, RZ, RZ, R2 ;  /* 0x000000ffff0a3224 */ /* 0x000fe200078e0002 */
[----:B------:R-:W-:-:S05]  /*e6b0*/  F2FP.BF16.F32.PACK_AB R12, RZ, R12 ;  /* 0x0000000cff0c723e */ /* 0x000fca00000010ff */
[----:B------:R0:W-:Y:S01]  /*e6c0*/  @P3 STG.E.U16 desc[UR20][R10.64+0x2], R12 ;  /* 0x0000020c0a003986 */ /* 0x0001e2000c101514 */
[----:B------:R-:W-:Y:S05]  /*e6d0*/  @!P4 BRA `(.L_x_401) ;  /* 0x000000000004c947 */ /* 0x000fea0003800000 */
[----:B------:R2:W5:Y:S02]  /*e6e0*/  LDG.E.LTC128B.U16 R15, desc[UR20][R8.64] ;  /* 0x00000014080f7981 */ /* 0x000564000c1e1520 */
.L_x_401:
[----:B------:R-:W-:Y:S05]  /*e6f0*/  BSYNC B0 ;  /* 0x0000000000007941 */ /* 0x000fea0003800000 */
.L_x_400:
[----:B0----5:R-:W-:Y:S01]  /*e700*/  IMAD.U32 R10, R15, 0x10000, RZ ;  /* 0x000100000f0a7824 */ /* 0x021fe200078e00ff */
[----:B------:R-:W-:Y:S01]  /*e710*/  ISETP.GT.AND P3, PT, R0, 0x1, P1 ;  /* 0x000000010000780c */ /* 0x000fe20000f64270 */
[----:B------:R-:W-:Y:S02]  /*e720*/  BSSY B0, `(.L_x_402) ;  /* 0x0000009000007945 */ /* 0x000fe40003800000 */
[----:B------:R-:W-:Y:S01]  /*e730*/  FMUL R11, R10, UR22 ;  /* 0x000000160a0b7c20 */ /* 0x000fe20008400000 */
[----:B------:R-:W-:-:S03]  /*e740*/  IADD3 R10, P2, R2, UR8, RZ ;  /* 0x00000008020a7c10 */ /* 0x000fc6000ff5e0ff */
[----:B------:R-:W-:-:S05]  /*e750*/  FFMA R11, R26, UR11, R11 ;  /* 0x0000000b1a0b7c23 */ /* 0x000fca000800000b */
[----:B------:R-:W-:Y:S02]  /*e760*/  F2FP.BF16.F32.PACK_AB R12, RZ, R11 ;  /* 0x0000000bff0c723e */ /* 0x000fe400000010ff */
[----:B------:R-:W-:-:S05]  /*e770*/  IADD3.X R11, R7, UR5, RZ, P2, !PT ;  /* 0x00000005070b7c10 */ /* 0x000fca00097fe4ff */
[----:B------:R0:W-:Y:S01]  /*e780*/  @P4 STG.E.U16 desc[UR20][R10.64], R12 ;  /* 0x0000000c0a004986 */ /* 0x0001e2000c101514 */
[----:B------:R-:W-:Y:S05]  /*e790*/  @!P3 BRA `(.L_x_403) ;  /* 0x000000000004b947 */ /* 0x000fea0003800000 */
[----:B------:R3:W5:Y:S02]  /*e7a0*/  LDG.E.LTC128B.U16 R15, desc[UR20][R8.64+0x2] ;  /* 0x00000214080f7981 */ /* 0x000764000c1e1520 */
.L_x_403:
[----:B------:R-:W-:Y:S05]  /*e7b0*/  BSYNC B0 ;  /* 0x0000000000007941 */ /* 0x000fea0003800000 */
.L_x_402:
        /* <DEDUP_REMOVED lines=9> */
.L_x_405:
[----:B------:R-:W-:Y:S05]  /*e850*/  BSYNC B0 ;  /* 0x0000000000007941 */ /* 0x000fea0003800000 */
.L_x_404:
[----:B0----5:R-:W-:Y:S01]  /*e860*/  SHF.L.U32 R12, R15, 0x10, RZ ;  /* 0x000000100f0c7819 */ /* 0x021fe200000006ff */
[----:B------:R-:W-:Y:S01]  /*e870*/  BSSY B0, `(.L_x_406) ;  /* 0x000000b000007945 */ /* 0x000fe20003800000 */
[----:B------:R-:W-:-:S03]  /*e880*/  ISETP.GT.AND P3, PT, R0, 0x9, P0 ;  /* 0x000000090000780c */ /* 0x000fc60000764270 */
        /* <DEDUP_REMOVED lines=9> */
.L_x_407:
[----:B------:R-:W-:Y:S05]  /*e920*/  BSYNC B0 ;  /* 0x0000000000007941 */ /* 0x000fea0003800000 */
.L_x_406:
[----:B0----5:R-:W-:Y:S01]  /*e930*/  IMAD.U32 R12, R15, 0x10000, RZ ;  /* 0x000100000f0c7824 */ /* 0x021fe200078e00ff */
[----:B------:R-:W-:Y:S01]  /*e940*/  @P3 MOV R13, R7 ;  /* 0x00000007000d3202 */ /* 0x000fe20000000f00 */
[----:B------:R-:W-:Y:S01]  /*e950*/  BSSY B0, `(.L_x_408) ;  /* 0x000000a000007945 */ /* 0x000fe20003800000 */
[----:B------:R-:W-:Y:S01]  /*e960*/  ISETP.GT.AND P4, PT, R0, 0x8, P1 ;  /* 0x000000080000780c */ /* 0x000fe20000f84270 */
[----:B------:R-:W-:-:S04]  /*e970*/  FMUL R12, R12, UR22 ;  /* 0x000000160c0c7c20 */ /* 0x000fc80008400000 */
[----:B------:R-:W-:-:S05]  /*e980*/  FFMA R12, R29, UR11, R12 ;  /* 0x0000000b1d0c7c23 */ /* 0x000fca000800000c */
[----:B------:R-:W-:-:S04]  /*e990*/  F2FP.BF16.F32.PACK_AB R12, RZ, R12 ;  /* 0x0000000cff0c723e */ /* 0x000fc800000010ff */
[----:B------:R-:W-:Y:S01]  /*e9a0*/  PRMT R14, R12, 0x7610, R14 ;  /* 0x000076100c0e7816 */ /* 0x000fe2000000000e */
[----:B------:R-:W-:-:S05]  /*e9b0*/  @P3 IMAD.MOV.U32 R12, RZ, RZ, R2 ;  /* 0x000000ffff0c3224 */ /* 0x000fca00078e0002 */
[----:B------:R0:W-:Y:S01]  /*e9c0*/  @P3 STG.E.U16 desc[UR20][R12.64+0x12], R14 ;  /* 0x0000120e0c003986 */ /* 0x0001e2000c101514 */
[----:B------:R-:W-:Y:S05]  /*e9d0*/  @!P4 BRA `(.L_x_409) ;  /* 0x000000000004c947 */ /* 0x000fea0003800000 */
[----:B------:R0:W5:Y:S02]  /*e9e0*/  LDG.E.LTC128B.U16 R15, desc[UR20][R8.64+0x10] ;  /* 0x00001014080f7981 */ /* 0x000164000c1e1520 */
.L_x_409:
[----:B------:R-:W-:Y:S05]  /*e9f0*/  BSYNC B0 ;  /* 0x0000000000007941 */ /* 0x000fea0003800000 */
.L_x_408:
        /* <DEDUP_REMOVED lines=9> */
.L_x_411:
[----:B------:R-:W-:Y:S05]  /*ea90*/  BSYNC B0 ;  /* 0x0000000000007941 */ /* 0x000fea0003800000 */
.L_x_410:
        /* <DEDUP_REMOVED lines=9> */
.L_x_413:
[----:B------:R-:W-:Y:S05]  /*eb30*/  BSYNC B0 ;  /* 0x0000000000007941 */ /* 0x000fea0003800000 */
.L_x_412:
[----:B0----5:R-:W-:Y:S01]  /*eb40*/  IMAD.U32 R12, R15, 0x10000, RZ ;  /* 0x000100000f0c7824 */ /* 0x021fe200078e00ff */
[----:B------:R-:W-:Y:S01]  /*eb50*/  ISETP.GT.AND P3, PT, R0, 0x11, P0 ;  /* 0x000000110000780c */ /* 0x000fe20000764270 */
[----:B------:R-:W-:Y:S02]  /*eb60*/  BSSY B0, `(.L_x_414) ;  /* 0x000000a000007945 */ /* 0x000fe40003800000 */
[----:B------:R-:W-:Y:S01]  /*eb70*/  FMUL R13, R12, UR22 ;  /* 0x000000160c0d7c20 */ /* 0x000fe20008400000 */
[----:B------:R-:W-:-:S03]  /*eb80*/  @P4 IMAD.MOV.U32 R12, RZ, RZ, R2 ;  /* 0x000000ffff0c4224 */ /* 0x000fc600078e0002 */
[----:B------:R-:W-:-:S05]  /*eb90*/  FFMA R13, R32, UR11, R13 ;  /* 0x0000000b200d7c23 */ /* 0x000fca000800000d */
[----:B------:R-:W-:-:S04]  /*eba0*/  F2FP.BF16.F32.PACK_AB R13, RZ, R13 ;  /* 0x0000000dff0d723e */ /* 0x000fc800000010ff */
[----:B------:R-:W-:Y:S02]  /*ebb0*/  PRMT R14, R13, 0x7610, R14 ;  /* 0x000076100d0e7816 */ /* 0x000fe4000000000e */
[----:B------:R-:W-:-:S05]  /*ebc0*/  @P4 MOV R13, R7 ;  /* 0x00000007000d4202 */ /* 0x000fca0000000f00 */
[----:B------:R0:W-:Y:S01]  /*ebd0*/  @P4 STG.E.U16 desc[UR20][R12.64+0x20], R14 ;  /* 0x0000200e0c004986 */ /* 0x0001e2000c101514 */
[----:B------:R-:W-:Y:S05]  /*ebe0*/  @!P3 BRA `(.L_x_415) ;  /* 0x000000000004b947 */ /* 0x000fea0003800000 */
[----:B------:R0:W5:Y:S02]  /*ebf0*/  LDG.E.LTC128B.U16 R15, desc[UR20][R4.64+0x22] ;  /* 0x00002214040f7981 */ /* 0x000164000c1e1520 */
.L_x_415:
[----:B------:R-:W-:Y:S05]  /*ec00*/  BSYNC B0 ;  /* 0x0000000000007941 */ /* 0x000fea0003800000 */
.L_x_414:
[----:B0----5:R-:W-:Y:S01]  /*ec10*/  IMAD.U32 R12, R15, 0x10000, RZ ;  /* 0x000100000f0c7824 */ /* 0x021fe200078e00ff */
[----:B------:R-:W-:Y:S01]  /*ec20*/  ISETP.GT.AND P4, PT, R0, 0x10, P1 ;  /* 0x000000100000780c */ /* 0x000fe20000f84270 */
[----:B------:R-:W-:Y:S01]  /*ec30*/  @P3 IMAD.MOV.U32 R13, RZ, RZ, R7 ;  /* 0x000000ffff0d3224 */ /* 0x000fe200078e0007 */
[----:B------:R-:W-:Y:S01]  /*ec40*/  BSSY B0, `(.L_x_416) ;  /* 0x0000009000007945 */ /* 0x000fe20003800000 */
        /* <DEDUP_REMOVED lines=8> */
.L_x_417:
[----:B------:R-:W-:Y:S05]  /*ecd0*/  BSYNC B0 ;  /* 0x0000000000007941 */ /* 0x000fea0003800000 */
.L_x_416:
        /* <DEDUP_REMOVED lines=9> */
.L_x_419:
[----:B------:R-:W-:Y:S05]  /*ed70*/  BSYNC B0 ;  /* 0x0000000000007941 */ /* 0x000fea0003800000 */
.L_x_418:
        /* <DEDUP_REMOVED lines=9> */
.L_x_421:
[----:B------:R-:W-:Y:S05]  /*ee10*/  BSYNC B0 ;  /* 0x0000000000007941 */ /* 0x000fea0003800000 */
.L_x_420:
[----:B0----5:R-:W-:Y:S01]  /*ee20*/  IMAD.U32 R12, R15, 0x10000, RZ ;  /* 0x000100000f0c7824 */ /* 0x021fe200078e00ff */
[----:B------:R-:W-:Y:S01]  /*ee30*/  ISETP.GT.AND P3, PT, R0, 0x19, P0 ;  /* 0x000000190000780c */ /* 0x000fe20000764270 */
[----:B------:R-:W-:Y:S02]  /*ee40*/  BSSY B0, `(.L_x_422) ;  /* 0x000000a000007945 */ /* 0x000fe40003800000 */
        /* <DEDUP_REMOVED lines=9> */
.L_x_423:
[----:B------:R-:W-:Y:S05]  /*eee0*/  BSYNC B0 ;  /* 0x0000000000007941 */ /* 0x000fea0003800000 */
.L_x_422:
[----:B0----5:R-:W-:Y:S01]  /*eef0*/  IMAD.U32 R12, R15, 0x10000, RZ ;  /* 0x000100000f0c7824 */ /* 0x021fe200078e00ff */
[----:B------:R-:W-:Y:S01]  /*ef00*/  ISETP.GT.AND P4, PT, R0, 0x18, P1 ;  /* 0x000000180000780c */ /* 0x000fe20000f84270 */
[----:B------:R-:W-:Y:S01]  /*ef10*/  @P3 IMAD.MOV.U32 R13, RZ, RZ, R7 ;  /* 0x000000ffff0d3224 */ /* 0x000fe200078e0007 */
[----:B------:R-:W-:Y:S01]  /*ef20*/  BSSY B0, `(.L_x_424) ;  /* 0x0000009000007945 */ /* 0x000fe20003800000 */
[----:B------:R-:W-:-:S04]  /*ef30*/  FMUL R12, R12, UR22 ;  /* 0x000000160c0c7c20 */ /* 0x000fc80008400000 */
[----:B------:R-:W-:-:S05]  /*ef40*/  FFMA R12, R37, UR11, R12 ;  /* 0x0000000b250c7c23 */ /* 0x000fca000800000c */
[----:B------:R-:W-:-:S04]  /*ef50*/  F2FP.BF16.F32.PACK_AB R12, RZ, R12 ;  /* 0x0000000cff0c723e */ /* 0x000fc800000010ff */
[----:B------:R-:W-:Y:S02]  /*ef60*/  PRMT R14, R12, 0x7610, R14 ;  /* 0x000076100c0e7816 */ /* 0x000fe4000000000e */
[----:B------:R-:W-:-:S05]  /*ef70*/  @P3 MOV R12, R2 ;  /* 0x00000002000c3202 */ /* 0x000fca0000000f00 */
[----:B------:R0:W-:Y:S01]  /*ef80*/  @P3 STG.E.U16 desc[UR20][R12.64+0x32], R14 ;  /* 0x0000320e0c003986 */ /* 0x0001e2000c101514 */
[----:B------:R-:W-:Y:S05]  /*ef90*/  @!P4 BRA `(.L_x_425) ;  /* 0x000000000004c947 */ /* 0x000fea0003800000 */
[----:B------:R0:W5:Y:S02]  /*efa0*/  LDG.E.LTC128B.U16 R15, desc[UR20][R8.64+0x30] ;  /* 0x00003014080f7981 */ /* 0x000164000c1e1520 */
.L_x_425:
[----:B------:R-:W-:Y:S05]  /*efb0*/  BSYNC B0 ;  /* 0x0000000000007941 */ /* 0x000fea0003800000 */
.L_x_424:
        /* <DEDUP_REMOVED lines=9> */
.L_x_427:
[----:B------:R-:W-:Y:S05]  /*f050*/  BSYNC B0 ;  /* 0x0000000000007941 */ /* 0x000fea0003800000 */
.L_x_426:
        /* <DEDUP_REMOVED lines=9> */
.L_x_429:
[----:B------:R-:W-:Y:S05]  /*f0f0*/  BSYNC B0 ;  /* 0x0000000000007941 */ /* 0x000fea0003800000 */
.L_x_428:
[----:B0----5:R-:W-:Y:S01]  /*f100*/  IMAD.U32 R12, R15, 0x10000, RZ ;  /* 0x000100000f0c7824 */ /* 0x021fe200078e00ff */
[----:B------:R-:W-:Y:S01]  /*f110*/  ISETP.GT.AND P3, PT, R0, 0x21, P0 ;  /* 0x000000210000780c */ /* 0x000fe20000764270 */
[----:B------:R-:W-:Y:S02]  /*f120*/  BSSY B0, `(.L_x_430) ;  /* 0x000000a000007945 */ /* 0x000fe40003800000 */
[----:B------:R-:W-:Y:S01]  /*f130*/  FMUL R13, R12, UR22 ;  /* 0x000000160c0d7c20 */ /* 0x000fe20008400000 */
[----:B------:R-:W-:-:S03]  /*f140*/  @P4 MOV R12, R2 ;  /* 0x00000002000c4202 */ /* 0x000fc60000000f00 */
[----:B------:R-:W-:-:S05]  /*f150*/  FFMA R13, R40, UR11, R13 ;  /* 0x0000000b280d7c23 */ /* 0x000fca000800000d */
[----:B------:R-:W-:-:S04]  /*f160*/  F2FP.BF16.F32.PACK_AB R13, RZ, R13 ;  /* 0x0000000dff0d723e */ /* 0x000fc800000010ff */
[----:B------:R-:W-:Y:S01]  /*f170*/  PRMT R14, R13, 0x7610, R14 ;  /* 0x000076100d0e7816 */ /* 0x000fe2000000000e */
[----:B------:R-:W-:-:S05]  /*f180*/  @P4 IMAD.MOV.U32 R13, RZ, RZ, R7 ;  /* 0x000000ffff0d4224 */ /* 0x000fca00078e0007 */
[----:B------:R0:W-:Y:S01]  /*f190*/  @P4 STG.E.U16 desc[UR20][R12.64+0x40], R14 ;  /* 0x0000400e0c004986 */ /* 0x0001e2000c101514 */
[----:B------:R-:W-:Y:S05]  /*f1a0*/  @!P3 BRA `(.L_x_431) ;  /* 0x000000000004b947 */ /* 0x000fea0003800000 */
[----:B------:R0:W5:Y:S02]  /*f1b0*/  LDG.E.LTC128B.U16 R15, desc[UR20][R4.64+0x42] ;  /* 0x00004214040f7981 */ /* 0x000164000c1e1520 */
.L_x_431:
[----:B------:R-:W-:Y:S05]  /*f1c0*/  BSYNC B0 ;  /* 0x0000000000007941 */ /* 0x000fea0003800000 */
.L_x_430:
        /* <DEDUP_REMOVED lines=12> */
.L_x_433:
[----:B------:R-:W-:Y:S05]  /*f290*/  BSYNC B0 ;  /* 0x0000000000007941 */ /* 0x000fea0003800000 */
.L_x_432:
        /* <DEDUP_REMOVED lines=9> */
.L_x_435:
[----:B------:R-:W-:Y:S05]  /*f330*/  BSYNC B0 ;  /* 0x0000000000007941 */ /* 0x000fea0003800000 */
.L_x_434:
        /* <DEDUP_REMOVED lines=9> */
.L_x_437:
[----:B------:R-:W-:Y:S05]  /*f3d0*/  BSYNC B0 ;  /* 0x0000000000007941 */ /* 0x000fea0003800000 */
.L_x_436:
        /* <DEDUP_REMOVED lines=12> */
.L_x_439:
[----:B------:R-:W-:Y:S05]  /*f4a0*/  BSYNC B0 ;  /* 0x0000000000007941 */ /* 0x000fea0003800000 */
.L_x_438:
[----:B0----5:R-:W-:Y:S01]  /*f4b0*/  SHF.L.U32 R12, R15, 0x10, RZ ;  /* 0x000000100f0c7819 */ /* 0x021fe200000006ff */
[----:B------:R-:W-:Y:S01]  /*f4c0*/  @P3 IMAD.MOV.U32 R13, RZ, RZ, R7 ;  /* 0x000000ffff0d3224 */ /* 0x000fe200078e0007 */
[----:B------:R-:W-:Y:S01]  /*f4d0*/  ISETP.GT.AND P4, PT, R0, 0x28, P1 ;  /* 0x000000280000780c */ /* 0x000fe20000f84270 */
[----:B------:R-:W-:Y:S02]  /*f4e0*/  BSSY B0, `(.L_x_440) ;  /* 0x0000009000007945 */ /* 0x000fe40003800000 */
        /* <DEDUP_REMOVED lines=8> */
.L_x_441:
[----:B------:R-:W-:Y:S05]  /*f570*/  BSYNC B0 ;  /* 0x0000000000007941 */ /* 0x000fea0003800000 */
.L_x_440:
        /* <DEDUP_REMOVED lines=9> */
.L_x_443:
[----:B------:R-:W-:Y:S05]  /*f610*/  BSYNC B0 ;  /* 0x0000000000007941 */ /* 0x000fea0003800000 */
.L_x_442:
        /* <DEDUP_REMOVED lines=9> */
.L_x_445:
[----:B------:R-:W-:Y:S05]  /*f6b0*/  BSYNC B0 ;  /* 0x0000000000007941 */ /* 0x000fea0003800000 */
.L_x_444:
        /* <DEDUP_REMOVED lines=12> */
.L_x_447:
[----:B------:R-:W-:Y:S05]  /*f780*/  BSYNC B0 ;  /* 0x0000000000007941 */ /* 0x000fea0003800000 */
.L_x_446:
        /* <DEDUP_REMOVED lines=12> */
.L_x_449:
[----:B------:R-:W-:Y:S05]  /*f850*/  BSYNC B0 ;  /* 0x0000000000007941 */ /* 0x000fea0003800000 */
.L_x_448:
[----:B-----5:R-:W-:Y:S01]  /*f860*/  IMAD.U32 R11, R15, 0x10000, RZ ;  /* 0x000100000f0b7824 */ /* 0x020fe200078e00ff */
[----:B------:R-:W-:Y:S01]  /*f870*/  ISETP.GT.AND P3, PT, R0, 0x31, P1 ;  /* 0x000000310000780c */ /* 0x000fe20000f64270 */
[----:B------:R-:W-:Y:S02]  /*f880*/  BSSY B0, `(.L_x_450) ;  /* 0x0000008000007945 */ /* 0x000fe40003800000 */
[----:B------:R-:W-:-:S04]  /*f890*/  FMUL R11, R11, UR22 ;  /* 0x000000160b0b7c20 */ /* 0x000fc80008400000 */
[----:B------:R-:W-:-:S05]  /*f8a0*/  FFMA R11, R50, UR11, R11 ;  /* 0x0000000b320b7c23 */ /* 0x000fca000800000b */
[----:B0-----:R-:W-:Y:S02]  /*f8b0*/  F2FP.BF16.F32.PACK_AB R12, RZ, R11 ;  /* 0x0000000bff0c723e */ /* 0x001fe400000010ff */
[----:B------:R-:W-:-:S05]  /*f8c0*/  IADD3.X R11, R7, UR5, RZ, P2, !PT ;  /* 0x00000005070b7c10 */ /* 0x000fca00097fe4ff */
[----:B------:R0:W-:Y:S01]  /*f8d0*/  @P4 STG.E.U16 desc[UR20][R10.64+0x60], R12 ;  /* 0x0000600c0a004986 */ /* 0x0001e2000c101514 */
[----:B------:R-:W-:Y:S05]  /*f8e0*/  @!P3 BRA `(.L_x_451) ;  /* 0x000000000004b947 */ /* 0x000fea0003800000 */
[----:B------:R0:W5:Y:S02]  /*f8f0*/  LDG.E.LTC128B.U16 R15, desc[UR20][R8.64+0x62] ;  /* 0x00006214080f7981 */ /* 0x000164000c1e1520 */
.L_x_451:
[----:B------:R-:W-:Y:S05]  /*f900*/  BSYNC B0 ;  /* 0x0000000000007941 */ /* 0x000fea0003800000 */
.L_x_450:
[----:B0----5:R-:W-:Y:S01]  /*f910*/  IMAD.U32 R12, R15, 0x10000, RZ ;  /* 0x000100000f0c7824 */ /* 0x021fe200078e00ff */
[----:B------:R-:W-:Y:S01]  /*f920*/  ISETP.GT.AND P2, PT, R0, 0x38, P0 ;  /* 0x000000380000780c */ /* 0x000fe20000744270 */
[----:B------:R-:W-:Y:S02]  /*f930*/  BSSY B0, `(.L_x_452) ;  /* 0x000000a000007945 */ /* 0x000fe40003800000 */
        /* <DEDUP_REMOVED lines=9> */
.L_x_453:
[----:B------:R-:W-:Y:S05]  /*f9d0*/  BSYNC B0 ;  /* 0x0000000000007941 */ /* 0x000fea0003800000 */
.L_x_452:
        /* <DEDUP_REMOVED lines=12> */
.L_x_455:
[----:B------:R-:W-:Y:S05]  /*faa0*/  BSYNC B0 ;  /* 0x0000000000007941 */ /* 0x000fea0003800000 */
.L_x_454:
        /* <DEDUP_REMOVED lines=12> */
.L_x_457:
[----:B------:R-:W-:Y:S05]  /*fb70*/  BSYNC B0 ;  /* 0x0000000000007941 */ /* 0x000fea0003800000 */
.L_x_456:
[----:B0----5:R-:W-:Y:S01]  /*fb80*/  IMAD.U32 R12, R15, 0x10000, RZ ;  /* 0x000100000f0c7824 */ /* 0x021fe200078e00ff */
[----:B------:R-:W-:Y:S01]  /*fb90*/  ISETP.GT.AND P3, PT, R0, 0x39, P1 ;  /* 0x000000390000780c */ /* 0x000fe20000f64270 */
[----:B------:R-:W-:Y:S02]  /*fba0*/  BSSY B0, `(.L_x_458) ;  /* 0x000000a000007945 */ /* 0x000fe40003800000 */
[----:B------:R-:W-:Y:S01]  /*fbb0*/  FMUL R13, R12, UR22 ;  /* 0x000000160c0d7c20 */ /* 0x000fe20008400000 */
[----:B------:R-:W-:-:S03]  /*fbc0*/  VIADD R12, R2, UR8 ;  /* 0x00000008020c7c36 */ /* 0x000fc60008000000 */
[----:B------:R-:W-:-:S05]  /*fbd0*/  FFMA R13, R54, UR11, R13 ;  /* 0x0000000b360d7c23 */ /* 0x000fca000800000d */
[----:B------:R-:W-:-:S04]  /*fbe0*/  F2FP.BF16.F32.PACK_AB R13, RZ, R13 ;  /* 0x0000000dff0d723e */ /* 0x000fc800000010ff */
[----:B------:R-:W-:Y:S01]  /*fbf0*/  PRMT R14, R13, 0x7610, R14 ;  /* 0x000076100d0e7816 */ /* 0x000fe2000000000e */
[----:B------:R-:W-:-:S05]  /*fc00*/  @P2 IMAD.MOV.U32 R13, RZ, RZ, R11 ;  /* 0x000000ffff0d2224 */ /* 0x000fca00078e000b */
[----:B------:R0:W-:Y:S01]  /*fc10*/  @P2 STG.E.U16 desc[UR20][R12.64+0x70], R14 ;  /* 0x0000700e0c002986 */ /* 0x0001e2000c101514 */
[----:B------:R-:W-:Y:S05]  /*fc20*/  @!P3 BRA `(.L_x_459) ;  /* 0x000000000004b947 */ /* 0x000fea0003800000 */
[----:B------:R0:W5:Y:S02]  /*fc30*/  LDG.E.LTC128B.U16 R15, desc[UR20][R8.64+0x72] ;  /* 0x00007214080f7981 */ /* 0x000164000c1e1520 */
.L_x_459:
[----:B------:R-:W-:Y:S05]  /*fc40*/  BSYNC B0 ;  /* 0x0000000000007941 */ /* 0x000fea0003800000 */
.L_x_458:
[----:B0----5:R-:W-:Y:S01]  /*fc50*/  IMAD.U32 R12, R15, 0x10000, RZ ;  /* 0x000100000f0c7824 */ /* 0x021fe200078e00ff */
[----:B------:R-:W-:Y:S01]  /*fc60*/  ISETP.GT.AND P2, PT, R0, 0x40, P0 ;  /* 0x000000400000780c */ /* 0x000fe20000744270 */
[----:B------:R-:W-:Y:S02]  /*fc70*/  BSSY B0, `(.L_x_460) ;  /* 0x000000a000007945 */ /* 0x000fe40003800000 */
[----:B------:R-:W-:-:S04]  /*fc80*/  FMUL R12, R12, UR22 ;  /* 0x000000160c0c7c20 */ /* 0x000fc80008400000 */
[----:B------:R-:W-:-:S05]  /*fc90*/  FFMA R12, R55, UR11, R12 ;  /* 0x0000000b370c7c23 */ /* 0x000fca000800000c */
[----:B------:R-:W-:Y:S02]  /*fca0*/  F2FP.BF16.F32.PACK_AB R13, RZ, R12 ;  /* 0x0000000cff0d723e */ /* 0x000fe400000010ff */
[----:B------:R-:W-:Y:S02]  /*fcb0*/  IADD3 R12, R2, UR8, RZ ;  /* 0x00000008020c7c10 */ /* 0x000fe4000fffe0ff */
[----:B------:R-:W-:Y:S01]  /*fcc0*/  PRMT R14, R13, 0x7610, R14 ;  /* 0x000076100d0e7816 */ /* 0x000fe2000000000e */
[----:B------:R-:W-:-:S05]  /*fcd0*/  @P3 IMAD.MOV.U32 R13, RZ, RZ, R11 ;  /* 0x000000ffff0d3224 */ /* 0x000fca00078e000b */
[----:B------:R0:W-:Y:S01]  /*fce0*/  @P3 STG.E.U16 desc[UR20][R12.64+0x72], R14 ;  /* 0x0000720e0c003986 */ /* 0x0001e2000c101514 */
[----:B------:R-:W-:Y:S05]  /*fcf0*/  @!P2 BRA `(.L_x_461) ;  /* 0x000000000004a947 */ /* 0x000fea0003800000 */
[----:B------:R0:W5:Y:S02]  /*fd00*/  LDG.E.LTC128B.U16 R15, desc[UR20][R4.64+0x80] ;  /* 0x00008014040f7981 */ /* 0x000164000c1e1520 */
.L_x_461:
[----:B------:R-:W-:Y:S05]  /*fd10*/  BSYNC B0 ;  /* 0x0000000000007941 */ /* 0x000fea0003800000 */
.L_x_460:
        /* <DEDUP_REMOVED lines=12> */
.L_x_463:
[----:B------:R-:W-:Y:S05]  /*fde0*/  BSYNC B0 ;  /* 0x0000000000007941 */ /* 0x000fea0003800000 */
.L_x_462:
        /* <DEDUP_REMOVED lines=12> */
.L_x_465:
[----:B------:R-:W-:Y:S05]  /*feb0*/  BSYNC B0 ;  /* 0x0000000000007941 */ /* 0x000fea0003800000 */
.L_x_464:
[----:B0----5:R-:W-:Y:S01]  /*fec0*/  IMAD.U32 R12, R15, 0x10000, RZ ;  /* 0x000100000f0c7824 */ /* 0x021fe200078e00ff */
[----:B------:R-:W-:Y:S01]  /*fed0*/  ISETP.GT.AND P3, PT, R0, 0x41, P1 ;  /* 0x000000410000780c */ /* 0x000fe20000f64270 */
[----:B------:R-:W-:Y:S02]  /*fee0*/  BSSY B0, `(.L_x_466) ;  /* 0x000000a000007945 */ /* 0x000fe40003800000 */
[----:B------:R-:W-:Y:S01]  /*fef0*/  FMUL R13, R12, UR22 ;  /* 0x000000160c0d7c20 */ /* 0x000fe20008400000 */
[----:B------:R-:W-:-:S03]  /*ff00*/  VIADD R12, R2, UR8 ;  /* 0x00000008020c7c36 */ /* 0x000fc60008000000 */
[----:B------:R-:W-:-:S05]  /*ff10*/  FFMA R13, R58, UR11, R13 ;  /* 0x0000000b3a0d7c23 */ /* 0x000fca000800000d */
[----:B------:R-:W-:-:S04]  /*ff20*/  F2FP.BF16.F32.PACK_AB R13, RZ, R13 ;  /* 0x0000000dff0d723e */ /* 0x000fc800000010ff */
[----:B------:R-:W-:Y:S02]  /*ff30*/  PRMT R14, R13, 0x7610, R14 ;  /* 0x000076100d0e7816 */ /* 0x000fe4000000000e */
[----:B------:R-:W-:-:S05]  /*ff40*/  @P2 MOV R13, R11 ;  /* 0x0000000b000d2202 */ /* 0x000fca0000000f00 */
[----:B------:R0:W-:Y:S01]  /*ff50*/  @P2 STG.E.U16 desc[UR20][R12.64+0x80], R14 ;  /* 0x0000800e0c002986 */ /* 0x0001e2000c101514 */
[----:B------:R-:W-:Y:S05]  /*ff60*/  @!P3 BRA `(.L_x_467) ;  /* 0x000000000004b947 */ /* 0x000fea0003800000 */
[----:B------:R0:W5:Y:S02]  /*ff70*/  LDG.E.LTC128B.U16 R15, desc[UR20][R8.64+0x82] ;  /* 0x00008214080f7981 */ /* 0x000164000c1e1520 */
.L_x_467:
[----:B------:R-:W-:Y:S05]  /*ff80*/  BSYNC B0 ;  /* 0x0000000000007941 */ /* 0x000fea0003800000 */
.L_x_466:
        /* <DEDUP_REMOVED lines=12> */
.L_x_469:
[----:B------:R-:W-:Y:S05]  /*10050*/  BSYNC B0 ;  /* 0x0000000000007941 */ /* 0x000fea0003800000 */
.L_x_468:
        /* <DEDUP_REMOVED lines=12> */
.L_x_471:
[----:B------:R-:W-:Y:S05]  /*10120*/  BSYNC B0 ;  /* 0x0000000000007941 */ /* 0x000fea0003800000 */
.L_x_470:
        /* <DEDUP_REMOVED lines=12> */
.L_x_473:
[----:B------:R-:W-:Y:S05]  /*101f0*/  BSYNC B0 ;  /* 0x0000000000007941 */ /* 0x000fea0003800000 */
.L_x_472:
[----:B0----5:R-:W-:Y:S01]  /*10200*/  SHF.L.U32 R12, R15, 0x10, RZ ;  /* 0x000000100f0c7819 */ /* 0x021fe200000006ff */
[----:B------:R-:W-:Y:S01]  /*10210*/  BSSY B0, `(.L_x_474) ;  /* 0x000000b000007945 */ /* 0x000fe20003800000 */
[----:B------:R-:W-:-:S03]  /*10220*/  ISETP.GT.AND P3, PT, R0, 0x49, P1 ;  /* 0x000000490000780c */ /* 0x000fc60000f64270 */
        /* <DEDUP_REMOVED lines=9> */
.L_x_475:
[----:B------:R-:W-:Y:S05]  /*102c0*/  BSYNC B0 ;  /* 0x0000000000007941 */ /* 0x000fea0003800000 */
.L_x_474:
[----:B0----5:R-:W-:Y:S01]  /*102d0*/  IMAD.U32 R12, R15, 0x10000, RZ ;  /* 0x000100000f0c7824 */ /* 0x021fe200078e00ff */
[----:B------:R-:W-:Y:S01]  /*102e0*/  ISETP.GT.AND P2, PT, R0, 0x50, P0 ;  /* 0x000000500000780c */ /* 0x000fe20000744270 */
[----:B------:R-:W-:Y:S02]  /*102f0*/  BSSY B0, `(.L_x_476) ;  /* 0x000000a000007945 */ /* 0x000fe40003800000 */
[----:B------:R-:W-:-:S04]  /*10300*/  FMUL R12, R12, UR22 ;  /* 0x000000160c0c7c20 */ /* 0x000fc80008400000 */
[----:B------:R-:W-:-:S05]  /*10310*/  FFMA R12, R63, UR11, R12 ;  /* 0x0000000b3f0c7c23 */ /* 0x000fca000800000c */
[----:B------:R-:W-:Y:S01]  /*10320*/  F2FP.BF16.F32.PACK_AB R13, RZ, R12 ;  /* 0x0000000cff0d723e */ /* 0x000fe200000010ff */
[----:B------:R-:W-:-:S03]  /*10330*/  VIADD R12, R2, UR8 ;  /* 0x00000008020c7c36 */ /* 0x000fc60008000000 */
[----:B------:R-:W-:Y:S02]  /*10340*/  PRMT R14, R13, 0x7610, R14 ;  /* 0x000076100d0e7816 */ /* 0x000fe4000000000e */
[----:B------:R-:W-:-:S05]  /*10350*/  @P3 MOV R13, R11 ;  /* 0x0000000b000d3202 */ /* 0x000fca0000000f00 */
[----:B------:R0:W-:Y:S01]  /*10360*/  @P3 STG.E.U16 desc[UR20][R12.64+0x92], R14 ;  /* 0x0000920e0c003986 */ /* 0x0001e2000c101514 */
[----:B------:R-:W-:Y:S05]  /*10370*/  @!P2 BRA `(.L_x_477) ;  /* 0x000000000004a947 */ /* 0x000fea0003800000 */
[----:B------:R0:W5:Y:S02]  /*10380*/  LDG.E.LTC128B.U16 R15, desc[UR20][R4.64+0xa0] ;  /* 0x0000a014040f7981 */ /* 0x000164000c1e1520 */
.L_x_477:
[----:B------:R-:W-:Y:S05]  /*10390*/  BSYNC B0 ;  /* 0x0000000000007941 */ /* 0x000fea0003800000 */
.L_x_476:
        /* <DEDUP_REMOVED lines=12> */
.L_x_479:
[----:B------:R-:W-:Y:S05]  /*10460*/  BSYNC B0 ;  /* 0x0000000000007941 */ /* 0x000fea0003800000 */
.L_x_478:
        /* <DEDUP_REMOVED lines=12> */
.L_x_481:
[----:B------:R-:W-:Y:S05]  /*10530*/  BSYNC B0 ;  /* 0x0000000000007941 */ /* 0x000fea0003800000 */
.L_x_480:
        /* <DEDUP_REMOVED lines=12> */
.L_x_483:
[----:B------:R-:W-:Y:S05]  /*10600*/  BSYNC B0 ;  /* 0x0000000000007941 */ /* 0x000fea0003800000 */
.L_x_482:
[----:B0----5:R-:W-:Y:S01]  /*10610*/  SHF.L.U32 R12, R15, 0x10, RZ ;  /* 0x000000100f0c7819 */ /* 0x021fe200000006ff */
[----:B------:R-:W-:Y:S01]  /*10620*/  BSSY B0, `(.L_x_484) ;  /* 0x000000b000007945 */ /* 0x000fe20003800000 */
[----:B------:R-:W-:-:S03]  /*10630*/  ISETP.GT.AND P2, PT, R0, 0x58, P0 ;  /* 0x000000580000780c */ /* 0x000fc60000744270 */
        /* <DEDUP_REMOVED lines=9> */
.L_x_485:
[----:B------:R-:W-:Y:S05]  /*106d0*/  BSYNC B0 ;  /* 0x0000000000007941 */ /* 0x000fea0003800000 */
.L_x_484:
        /* <DEDUP_REMOVED lines=12> */
.L_x_487:
[----:B------:R-:W-:Y:S05]  /*107a0*/  BSYNC B0 ;  /* 0x0000000000007941 */ /* 0x000fea0003800000 */
.L_x_486:
        /* <DEDUP_REMOVED lines=12> */
.L_x_489:
[----:B------:R-:W-:Y:S05]  /*10870*/  BSYNC B0 ;  /* 0x0000000000007941 */ /* 0x000fea0003800000 */
.L_x_488:
[----:B0----5:R-:W-:Y:S01]  /*10880*/  IMAD.U32 R12, R15, 0x10000, RZ ;  /* 0x000100000f0c7824 */ /* 0x021fe200078e00ff */
[----:B------:R-:W-:Y:S01]  /*10890*/  ISETP.GT.AND P3, PT, R0, 0x59, P1 ;  /* 0x000000590000780c */ /* 0x000fe20000f64270 */
[----:B------:R-:W-:Y:S02]  /*108a0*/  BSSY B0, `(.L_x_490) ;  /* 0x000000a000007945 */ /* 0x000fe40003800000 */
[----:B------:R-:W-:Y:S01]  /*108b0*/  FMUL R13, R12, UR22 ;  /* 0x000000160c0d7c20 */ /* 0x000fe20008400000 */
[----:B------:R-:W-:-:S03]  /*108c0*/  IADD3 R12, R2, UR8, RZ ;  /* 0x00000008020c7c10 */ /* 0x000fc6000fffe0ff */
[----:B------:R-:W-:-:S05]  /*108d0*/  FFMA R13, R70, UR11, R13 ;  /* 0x0000000b460d7c23 */ /* 0x000fca000800000d */
[----:B------:R-:W-:-:S04]  /*108e0*/  F2FP.BF16.F32.PACK_AB R13, RZ, R13 ;  /* 0x0000000dff0d723e */ /* 0x000fc800000010ff */
[----:B------:R-:W-:Y:S01]  /*108f0*/  PRMT R14, R13, 0x7610, R14 ;  /* 0x000076100d0e7816 */ /* 0x000fe2000000000e */
[----:B------:R-:W-:-:S05]  /*10900*/  @P2 IMAD.MOV.U32 R13, RZ, RZ, R11 ;  /* 0x000000ffff0d2224 */ /* 0x000fca00078e000b */
[----:B------:R0:W-:Y:S01]  /*10910*/  @P2 STG.E.U16 desc[UR20][R12.64+0xb0], R14 ;  /* 0x0000b00e0c002986 */ /* 0x0001e2000c101514 */
[----:B------:R-:W-:Y:S05]  /*10920*/  @!P3 BRA `(.L_x_491) ;  /* 0x000000000004b947 */ /* 0x000fea0003800000 */
[----:B------:R0:W5:Y:S02]  /*10930*/  LDG.E.LTC128B.U16 R15, desc[UR20][R8.64+0xb2] ;  /* 0x0000b214080f7981 */ /* 0x000164000c1e1520 */
.L_x_491:
[----:B------:R-:W-:Y:S05]  /*10940*/  BSYNC B0 ;  /* 0x0000000000007941 */ /* 0x000fea0003800000 */
.L_x_490:
        /* <DEDUP_REMOVED lines=12> */
.L_x_493:
[----:B------:R-:W-:Y:S05]  /*10a10*/  BSYNC B0 ;  /* 0x0000000000007941 */ /* 0x000fea0003800000 */
.L_x_492:
        /* <DEDUP_REMOVED lines=12> */
.L_x_495:
[----:B------:R-:W-:Y:S05]  /*10ae0*/  BSYNC B0 ;  /* 0x0000000000007941 */ /* 0x000fea0003800000 */
.L_x_494:
        /* <DEDUP_REMOVED lines=12> */
.L_x_497:
[----:B------:R-:W-:Y:S05]  /*10bb0*/  BSYNC B0 ;  /* 0x0000000000007941 */ /* 0x000fea0003800000 */
.L_x_496:
        /* <DEDUP_REMOVED lines=12> */
.L_x_499:
[----:B------:R-:W-:Y:S05]  /*10c80*/  BSYNC B0 ;  /* 0x0000000000007941 */ /* 0x000fea0003800000 */
.L_x_498:
        /* <DEDUP_REMOVED lines=12> */
.L_x_501:
[----:B------:R-:W-:Y:S05]  /*10d50*/  BSYNC B0 ;  /* 0x0000000000007941 */ /* 0x000fea0003800000 */
.L_x_500:
        /* <DEDUP_REMOVED lines=12> */
.L_x_503:
[----:B------:R-:W-:Y:S05]  /*10e20*/  BSYNC B0 ;  /* 0x0000000000007941 */ /* 0x000fea0003800000 */
.L_x_502:
        /* <DEDUP_REMOVED lines=12> */
.L_x_505:
[----:B------:R-:W-:Y:S05]  /*10ef0*/  BSYNC B0 ;  /* 0x0000000000007941 */ /* 0x000fea0003800000 */
.L_x_504:
        /* <DEDUP_REMOVED lines=12> */
.L_x_507:
[----:B------:R-:W-:Y:S05]  /*10fc0*/  BSYNC B0 ;  /* 0x0000000000007941 */ /* 0x000fea0003800000 */
.L_x_506:
        /* <DEDUP_REMOVED lines=12> */
.L_x_509:
[----:B------:R-:W-:Y:S05]  /*11090*/  BSYNC B0 ;  /* 0x0000000000007941 */ /* 0x000fea0003800000 */
.L_x_508:
        /* <DEDUP_REMOVED lines=12> */
.L_x_511:
[----:B------:R-:W-:Y:S05]  /*11160*/  BSYNC B0 ;  /* 0x0000000000007941 */ /* 0x000fea0003800000 */
.L_x_510:
        /* <DEDUP_REMOVED lines=12> */
.L_x_513:
[----:B------:R-:W-:Y:S05]  /*11230*/  BSYNC B0 ;  /* 0x0000000000007941 */ /* 0x000fea0003800000 */
.L_x_512:
        /* <DEDUP_REMOVED lines=12> */
.L_x_515:
[----:B------:R-:W-:Y:S05]  /*11300*/  BSYNC B0 ;  /* 0x0000000000007941 */ /* 0x000fea0003800000 */
.L_x_514:
        /* <DEDUP_REMOVED lines=12> */
.L_x_517:
[----:B------:R-:W-:Y:S05]  /*113d0*/  BSYNC B0 ;  /* 0x0000000000007941 */ /* 0x000fea0003800000 */
.L_x_516:
        /* <DEDUP_REMOVED lines=12> */
.L_x_519:
[----:B------:R-:W-:Y:S05]  /*114a0*/  BSYNC B0 ;  /* 0x0000000000007941 */ /* 0x000fea0003800000 */
.L_x_518:
[----:B01--45:R-:W-:Y:S01]  /*114b0*/  IMAD.U32 R4, R15, 0x10000, RZ ;  /* 0x000100000f047824 */ /* 0x033fe200078e00ff */
[----:B------:R-:W-:Y:S01]  /*114c0*/  @P0 MOV R6, R2 ;  /* 0x0000000200060202 */ /* 0x000fe20000000f00 */
[----:B------:R-:W-:Y:S01]  /*114d0*/  BSSY B0, `(.L_x_520) ;  /* 0x0000008000007945 */ /* 0x000fe20003800000 */
[----:B------:R-:W-:Y:S01]  /*114e0*/  ISETP.GT.AND P2, PT, R0, 0x78, P1 ;  /* 0x000000780000780c */ /* 0x000fe20000f44270 */
[----:B------:R-:W-:-:S04]  /*114f0*/  FMUL R4, R4, UR22 ;  /* 0x0000001604047c20 */ /* 0x000fc80008400000 */
[----:B------:R-:W-:-:S05]  /*11500*/  FFMA R4, R85, UR11, R4 ;  /* 0x0000000b55047c23 */ /* 0x000fca0008000004 */
[----:B------:R-:W-:-:S05]  /*11510*/  F2FP.BF16.F32.PACK_AB R4, RZ, R4 ;  /* 0x00000004ff04723e */ /* 0x000fca00000010ff */
[----:B------:R0:W-:Y:S01]  /*11520*/  @P0 STG.E.U16 desc[UR20][R6.64+0xf2], R4 ;  /* 0x0000f20406000986 */ /* 0x0001e2000c101514 */
[----:B------:R-:W-:Y:S05]  /*11530*/  @!P2 BRA `(.L_x_521) ;  /* 0x000000000004a947 */ /* 0x000fea0003800000 */
[----:B------:R1:W5:Y:S02]  /*11540*/  LDG.E.LTC128B.U16 R15, desc[UR20][R8.64+0xf0] ;  /* 0x0000f014080f7981 */ /* 0x000364000c1e1520 */
.L_x_521:
[----:B------:R-:W-:Y:S05]  /*11550*/  BSYNC B0 ;  /* 0x0000000000007941 */ /* 0x000fea0003800000 */
.L_x_520:
        /* <DEDUP_REMOVED lines=12> */
.L_x_523:
[----:B------:R-:W-:Y:S05]  /*11620*/  BSYNC B0 ;  /* 0x0000000000007941 */ /* 0x000fea0003800000 */
.L_x_522:
[----:B-----5:R-:W-:Y:S01]  /*11630*/  IMAD.U32 R15, R15, 0x10000, RZ ;  /* 0x000100000f0f7824 */ /* 0x020fe200078e00ff */
[----:B------:R-:W-:-:S03]  /*11640*/  IADD3 R2, R2, UR8, RZ ;  /* 0x0000000802027c10 */ /* 0x000fc6000fffe0ff */
[----:B0-----:R-:W-:-:S04]  /*11650*/  FMUL R0, R15, UR22 ;  /* 0x000000160f007c20 */ /* 0x001fc80008400000 */
[----:B------:R-:W-:Y:S01]  /*11660*/  FFMA R0, R87, UR11, R0 ;  /* 0x0000000b57007c23 */ /* 0x000fe20008000000 */
[----:B------:R-:W-:Y:S06]  /*11670*/  @!P1 EXIT ;  /* 0x000000000000994d */ /* 0x000fec0003800000 */
[----:B------:R-:W-:Y:S01]  /*11680*/  F2FP.BF16.F32.PACK_AB R0, RZ, R0 ;  /* 0x00000000ff00723e */ /* 0x000fe200000010ff */
[----:B------:R-:W-:-:S05]  /*11690*/  IMAD.MOV.U32 R3, RZ, RZ, R11 ;  /* 0x000000ffff037224 */ /* 0x000fca00078e000b */
[----:B------:R-:W-:Y:S01]  /*116a0*/  STG.E.U16 desc[UR20][R2.64+0xf2], R0 ;  /* 0x0000f20002007986 */ /* 0x000fe2000c101514 */
[----:B------:R-:W-:Y:S05]  /*116b0*/  EXIT ;  /* 0x000000000000794d */ /* 0x000fea0003800000 */
.L_x_21:
[----:B------:R-:W2:Y:S01]  /*116c0*/  LDL.LU R7, [R1+0x8] ;  /* 0x0000080001077983 */ /* 0x000ea20000300800 */
[----:B------:R-:W-:-:S03]  /*116d0*/  ULDC.64 UR6, c[0x0][0x650] ;  /* 0x0001940000067ab9 */ /* 0x000fc60000000a00 */
[----:B------:R-:W3:Y:S04]  /*116e0*/  LDL.LU R6, [R1+0xc] ;  /* 0x00000c0001067983 */ /* 0x000ee80000300800 */
[----:B------:R-:W4:Y:S04]  /*116f0*/  LDL.LU R8, [R1+0x18] ;  /* 0x0000180001087983 */ /* 0x000f280000300800 */
[----:B------:R-:W5:Y:S04]  /*11700*/  LDL.LU R252, [R1+0x4c] ;  /* 0x00004c0001fc7983 */ /* 0x000f680000300800 */
        /* <DEDUP_REMOVED lines=35> */
[----:B------:R-:W5:Y:S01]  /*11940*/  LDL.LU R232, [R1+0xdc] ;  /* 0x0000dc0001e87983 */ /* 0x000f620000300800 */
[----:B------:R-:W-:-:S03]  /*11950*/  LEA R2, P2, R4, UR6, 0x1 ;  /* 0x0000000604027c11 */ /* 0x000fc6000f8408ff */
[----:B------:R-:W5:Y:S04]  /*11960*/  LDL.LU R231, [R1+0xe0] ;  /* 0x0000e00001e77983 */ /* 0x000f680000300800 */
[----:B------:R-:W5:Y:S04]  /*11970*/  LDL.LU R233, [R1+0xe4] ;  /* 0x0000e40001e97983 */ /* 0x000f680000300800 */
[----:B------:R-:W5:Y:S04]  /*11980*/  LDL.LU R234, [R1+0xe8] ;  /* 0x0000e80001ea7983 */ /* 0x000f680000300800 */
[----:B------:R-:W5:Y:S01]  /*11990*/  LDL.LU R235, [R1+0xec] ;  /* 0x0000ec0001eb7983 */ /* 0x000f620000300800 */
[----:B------:R-:W-:-:S03]  /*119a0*/  LEA.HI.X R3, R4, UR7, R3, 0x1, P2 ;  /* 0x0000000704037c11 */ /* 0x000fc600090f0c03 */
[----:B------:R-:W5:Y:S04]  /*119b0*/  LDL.LU R236, [R1+0xf0] ;  /* 0x0000f00001ec7983 */ /* 0x000f680000300800 */
[----:B------:R-:W5:Y:S04]  /*119c0*/  LDL.LU R237, [R1+0xf4] ;  /* 0x0000f40001ed7983 */ /* 0x000f680000300800 */
[----:B------:R-:W5:Y:S04]  /*119d0*/  LDL.LU R238, [R1+0xf8] ;  /* 0x0000f80001ee7983 */ /* 0x000f680000300800 */
[----:B------:R-:W5:Y:S04]  /*119e0*/  LDL.LU R239, [R1+0xfc] ;  /* 0x0000fc0001ef7983 */ /* 0x000f680000300800 */
[----:B------:R-:W4:Y:S04]  /*119f0*/  LDL.LU R4, [R1+0x4] ;  /* 0x0000040001047983 */ /* 0x000f280000300800 */
[----:B------:R-:W5:Y:S01]  /*11a00*/  LDL.LU R5, [R1] ;  /* 0x0000000001057983 */ /* 0x000f620000300800 */
[----:B------:R-:W-:Y:S01]  /*11a10*/  ISETP.GT.AND P2, PT, R0, 0x1, P0 ;  /* 0x000000010000780c */ /* 0x000fe20000744270 */
[----:B------:R-:W-:-:S02]  /*11a20*/  USHF.L.U32 UR9, UR4, 0x1, URZ ;  /* 0x0000000104097899 */ /* 0x000fc4000800063f */
[----:B------:R-:W-:Y:S01]  /*11a30*/  USHF.L.U64.HI UR8, UR4, 0x1, UR5 ;  /* 0x0000000104087899 */ /* 0x000fe20008010205 */
[----:B--2---:R-:W-:Y:S01]  /*11a40*/  FMUL R7, R7, UR11 ;  /* 0x0000000b07077c20 */ /* 0x004fe20008400000 */
[----:B---3--:R-:W-:-:S04]  /*11a50*/  FMUL R6, R6, UR11 ;  /* 0x0000000b06067c20 */ /* 0x008fc80008400000 */
[----:B------:R-:W-:Y:S02]  /*11a60*/  F2FP.BF16.F32.PACK_AB R7, RZ, R7 ;  /* 0x00000007ff07723e */ /* 0x000fe400000010ff */
[----:B------:R-:W-:Y:S01]  /*11a70*/  F2FP.BF16.F32.PACK_AB R6, RZ, R6 ;  /* 0x00000006ff06723e */ /* 0x000fe200000010ff */
[----:B----4-:R-:W-:Y:S01]  /*11a80*/  FMUL R4, R4, UR11 ;  /* 0x0000000b04047c20 */ /* 0x010fe20008400000 */
[----:B-----5:R-:W-:-:S04]  /*11a90*/  FMUL R5, R5, UR11 ;  /* 0x0000000b05057c20 */ /* 0x020fc80008400000 */
[----:B------:R-:W-:Y:S02]  /*11aa0*/  F2FP.BF16.F32.PACK_AB R4, RZ, R4 ;  /* 0x00000004ff04723e */ /* 0x000fe400000010ff */
[----:B------:R-:W-:-:S03]  /*11ab0*/  F2FP.BF16.F32.PACK_AB R5, RZ, R5 ;  /* 0x00000005ff05723e */ /* 0x000fc600000010ff */
[----:B------:R1:W-:Y:S04]  /*11ac0*/  @P2 STG.E.U16 desc[UR20][R2.64+0x2], R4 ;  /* 0x0000020402002986 */ /* 0x0003e8000c101514 */
[----:B------:R2:W-:Y:S01]  /*11ad0*/  @P1 STG.E.U16 desc[UR20][R2.64], R5 ;  /* 0x0000000502001986 */ /* 0x0005e2000c101514 */
[----:B------:R-:W-:-:S04]  /*11ae0*/  ISETP.GT.AND P1, PT, R14, 0x8, PT ;  /* 0x000000080e00780c */ /* 0x000fc80003f24270 */
[----:B------:R-:W-:Y:S02]  /*11af0*/  ISETP.GT.AND P2, PT, R0, RZ, P1 ;  /* 0x000000ff0000720c */ /* 0x000fe40000f44270 */
[----:B-1----:R-:W-:-:S04]  /*11b00*/  IADD3 R4, P3, R2, UR9, RZ ;  /* 0x0000000902047c10 */ /* 0x002fc8000ff7e0ff */
[----:B--2---:R-:W-:-:S07]  /*11b10*/  IADD3.X R5, R3, UR8, RZ, P3, !PT ;  /* 0x0000000803057c10 */ /* 0x004fce0009ffe4ff */
[----:B------:R1:W-:Y:S01]  /*11b20*/  @P2 STG.E.U16 desc[UR20][R4.64], R7 ;  /* 0x0000000704002986 */ /* 0x0003e2000c101514 */
[----:B------:R-:W-:-:S03]  /*11b30*/  ISETP.GT.AND P2, PT, R0, 0x1, P1 ;  /* 0x000000010000780c */ /* 0x000fc60000f44270 */
[----:B-1----:R-:W2:Y:S10]  /*11b40*/  LDL.LU R7, [R1+0x14] ;  /* 0x0000140001077983 */ /* 0x002eb40000300800 */
[----:B------:R1:W-:Y:S04]  /*11b50*/  @P2 STG.E.U16 desc[UR20][R4.64+0x2], R6 ;  /* 0x0000020604002986 */ /* 0x0003e8000c101514 */
[----:B-1----:R-:W3:Y:S01]  /*11b60*/  LDL.LU R6, [R1+0x10] ;  /* 0x0000100001067983 */ /* 0x002ee20000300800 */
[----:B------:R-:W-:Y:S01]  /*11b70*/  ISETP.GT.AND P2, PT, R0, 0x8, P0 ;  /* 0x000000080000780c */ /* 0x000fe20000744270 */
[----:B------:R-:W-:Y:S01]  /*11b80*/  FMUL R8, R8, UR11 ;  /* 0x0000000b08087c20 */ /* 0x000fe20008400000 */
[----:B------:R-:W-:-:S02]  /*11b90*/  ISETP.GT.AND P3, PT, R0, 0x9, P0 ;  /* 0x000000090000780c */ /* 0x000fc40000764270 */
[----:B------:R-:W-:Y:S01]  /*11ba0*/  ISETP.GT.AND P4, PT, R0, 0x8, P1 ;  /* 0x000000080000780c */ /* 0x000fe20000f84270 */
[----:B--2---:R-:W-:-:S05]  /*11bb0*/  FMUL R7, R7, UR11 ;  /* 0x0000000b07077c20 */ /* 0x004fca0008400000 */
[----:B------:R-:W-:Y:S01]  /*11bc0*/  F2FP.BF16.F32.PACK_AB R7, RZ, R7 ;  /* 0x00000007ff07723e */ /* 0x000fe200000010ff */
[----:B---3--:R-:W-:-:S05]  /*11bd0*/  FMUL R6, R6, UR11 ;  /* 0x0000000b06067c20 */ /* 0x008fca0008400000 */
[----:B------:R-:W-:-:S04]  /*11be0*/  F2FP.BF16.F32.PACK_AB R6, RZ, R6 ;  /* 0x00000006ff06723e */ /* 0x000fc800000010ff */
[----:B------:R-:W-:Y:S02]  /*11bf0*/  PRMT R9, R6, 0x7610, R9 ;  /* 0x0000761006097816 */ /* 0x000fe40000000009 */
[----:B------:R-:W-:Y:S01]  /*11c00*/  F2FP.BF16.F32.PACK_AB R6, RZ, R8 ;  /* 0x00000008ff06723e */ /* 0x000fe200000010ff */
[----:B------:R1:W-:Y:S04]  /*11c10*/  @P3 STG.E.U16 desc[UR20][R2.64+0x12], R7 ;  /* 0x0000120702003986 */ /* 0x0003e8000c101514 */
[----:B------:R-:W2:Y:S04]  /*11c20*/  LDL.LU R8, [R1+0x28] ;  /* 0x0000280001087983 */ /* 0x000ea80000300800 */
[----:B------:R-:W-:Y:S04]  /*11c30*/  @P2 STG.E.U16 desc[UR20][R2.64+0x10], R9 ;  /* 0x0000100902002986 */ /* 0x000fe8000c101514 */
[----:B-1----:R-:W3:Y:S04]  /*11c40*/  LDL.LU R7, [R1+0x24] ;  /* 0x0000240001077983 */ /* 0x002ee80000300800 */
[----:B------:R1:W-:Y:S04]  /*11c50*/  @P4 STG.E.U16 desc[UR20][R4.64+0x10], R6 ;  /* 0x0000100604004986 */ /* 0x0003e8000c101514 */
[----:B-1----:R-:W4:Y:S01]  /*11c60*/  LDL.LU R6, [R1+0x1c] ;  /* 0x00001c0001067983 */ /* 0x002f220000300800 */
[----:B------:R-:W-:Y:S01]  /*11c70*/  ISETP.GT.AND P2, PT, R0, 0x9, P1 ;  /* 0x000000090000780c */ /* 0x000fe20000f44270 */
[----:B----4-:R-:W-:-:S05]  /*11c80*/  FMUL R6, R6, UR11 ;  /* 0x0000000b06067c20 */ /* 0x010fca0008400000 */
[----:B------:R-:W-:-:S07]  /*11c90*/  F2FP.BF16.F32.PACK_AB R6, RZ, R6 ;  /* 0x00000006ff06723e */ /* 0x000fce00000010ff */
[----:B------:R1:W-:Y:S04]  /*11ca0*/  @P2 STG.E.U16 desc[UR20][R4.64+0x12], R6 ;  /* 0x0000120604002986 */ /* 0x0003e8000c101514 */
[----:B-1----:R-:W4:Y:S01]  /*11cb0*/  LDL.LU R6, [R1+0x20] ;  /* 0x0000200001067983 */ /* 0x002f220000300800 */
[----:B--2---:R-:W-:Y:S01]  /*11cc0*/  FMUL R8, R8, UR11 ;  /* 0x0000000b08087c20 */ /* 0x004fe20008400000 */
[C---:B------:R-:W-:Y:S01]  /*11cd0*/  ISETP.GT.AND P2, PT, R0.reuse, 0x10, P0 ;  /* 0x000000100000780c */ /* 0x040fe20000744270 */
[----:B---3--:R-:W-:Y:S01]  /*11ce0*/  FMUL R7, R7, UR11 ;  /* 0x0000000b07077c20 */ /* 0x008fe20008400000 */
[C---:B------:R-:W-:Y:S02]  /*11cf0*/  ISETP.GT.AND P3, PT, R0.reuse, 0x11, P0 ;  /* 0x000000110000780c */ /* 0x040fe40000764270 */
[----:B------:R-:W-:-:S02]  /*11d00*/  ISETP.GT.AND P4, PT, R0, 0x10, P1 ;  /* 0x000000100000780c */ /* 0x000fc40000f84270 */
[----:B------:R-:W-:Y:S01]  /*11d10*/  F2FP.BF16.F32.PACK_AB R7, RZ, R7 ;  /* 0x00000007ff07723e */ /* 0x000fe200000010ff */
[----:B----4-:R-:W-:-:S05]  /*11d20*/  FMUL R6, R6, UR11 ;  /* 0x0000000b06067c20 */ /* 0x010fca0008400000 */
[----:B------:R-:W-:-:S04]  /*11d30*/  F2FP.BF16.F32.PACK_AB R6, RZ, R6 ;  /* 0x00000006ff06723e */ /* 0x000fc800000010ff */
[----:B------:R-:W-:Y:S02]  /*11d40*/  PRMT R9, R6, 0x7610, R9 ;  /* 0x0000761006097816 */ /* 0x000fe40000000009 */
[----:B------:R-:W-:Y:S02]  /*11d50*/  F2FP.BF16.F32.PACK_AB R6, RZ, R8 ;  /* 0x00000008ff06723e */ /* 0x000fe400000010ff */
[----:B------:R-:W2:Y:S04]  /*11d60*/  LDL.LU R8, [R1+0x2c] ;  /* 0x00002c0001087983 */ /* 0x000ea80000300800 */
[----:B------:R1:W-:Y:S01]  /*11d70*/  @P2 STG.E.U16 desc[UR20][R2.64+0x20], R9 ;  /* 0x0000200902002986 */ /* 0x0003e2000c101514 */
[----:B------:R-:W-:-:S03]  /*11d80*/  ISETP.GT.AND P2, PT, R0, 0x11, P1 ;  /* 0x000000110000780c */ /* 0x000fc60000f44270 */
[----:B------:R-:W-:Y:S04]  /*11d90*/  @P3 STG.E.U16 desc[UR20][R2.64+0x22], R7 ;  /* 0x0000220702003986 */ /* 0x000fe8000c101514 */
[----:B------:R3:W-:Y:S04]  /*11da0*/  @P4 STG.E.U16 desc[UR20][R4.64+0x20], R6 ;  /* 0x0000200604004986 */ /* 0x0007e8000c101514 */
[----:B-1----:R-:W4:Y:S01]  /*11db0*/  LDL.LU R9, [R1+0x34] ;  /* 0x0000340001097983 */ /* 0x002f220000300800 */
[----:B--2---:R-:W-:-:S05]  /*11dc0*/  FMUL R8, R8, UR11 ;  /* 0x0000000b08087c20 */ /* 0x004fca0008400000 */
[----:B------:R-:W-:-:S04]  /*11dd0*/  F2FP.BF16.F32.PACK_AB R8, RZ, R8 ;  /* 0x00000008ff08723e */ /* 0x000fc800000010ff */
[----:B---3--:R-:W-:Y:S02]  /*11de0*/  PRMT R6, R8, 0x7610, R6 ;  /* 0x0000761008067816 */ /* 0x008fe40000000006 */
[----:B------:R-:W2:Y:S04]  /*11df0*/  LDL.LU R8, [R1+0x30] ;  /* 0x0000300001087983 */ /* 0x000ea80000300800 */
[----:B------:R1:W-:Y:S04]  /*11e00*/  @P2 STG.E.U16 desc[UR20][R4.64+0x22], R6 ;  /* 0x0000220604002986 */ /* 0x0003e8000c101514 */
[----:B-1----:R-:W3:Y:S01]  /*11e10*/  LDL.LU R6, [R1+0x3c] ;  /* 0x00003c0001067983 */ /* 0x002ee20000300800 */
[----:B------:R-:W-:Y:S01]  /*11e20*/  ISETP.GT.AND P2, PT, R0, 0x18, P0 ;  /* 0x000000180000780c */ /* 0x000fe20000744270 */
[----:B----4-:R-:W-:Y:S01]  /*11e30*/  FMUL R9, R9, UR11 ;  /* 0x0000000b09097c20 */ /* 0x010fe20008400000 */
[----:B--2---:R-:W-:-:S05]  /*11e40*/  FMUL R8, R8, UR11 ;  /* 0x0000000b08087c20 */ /* 0x004fca0008400000 */
[----:B------:R-:W-:Y:S02]  /*11e50*/  F2FP.BF16.F32.PACK_AB R7, RZ, R8 ;  /* 0x00000008ff07723e */ /* 0x000fe400000010ff */
[----:B------:R-:W-:Y:S02]  /*11e60*/  F2FP.BF16.F32.PACK_AB R8, RZ, R9 ;  /* 0x00000009ff08723e */ /* 0x000fe400000010ff */
[----:B------:R-:W2:Y:S01]  /*11e70*/  LDL.LU R9, [R1+0x38] ;  /* 0x0000380001097983 */ /* 0x000ea20000300800 */
[C---:B------:R-:W-:Y:S02]  /*11e80*/  ISETP.GT.AND P3, PT, R0.reuse, 0x19, P0 ;  /* 0x000000190000780c */ /* 0x040fe40000764270 */
[----:B------:R-:W-:Y:S01]  /*11e90*/  ISETP.GT.AND P4, PT, R0, 0x18, P1 ;  /* 0x000000180000780c */ /* 0x000fe20000f84270 */
[----:B------:R1:W-:Y:S01]  /*11ea0*/  @P2 STG.E.U16 desc[UR20][R2.64+0x30], R7 ;  /* 0x0000300702002986 */ /* 0x0003e2000c101514 */
[----:B---3--:R-:W-:-:S05]  /*11eb0*/  FMUL R6, R6, UR11 ;  /* 0x0000000b06067c20 */ /* 0x008fca0008400000 */
[----:B------:R-:W-:Y:S01]  /*11ec0*/  F2FP.BF16.F32.PACK_AB R6, RZ, R6 ;  /* 0x00000006ff06723e */ /* 0x000fe200000010ff */
[----:B-1----:R-:W3:Y:S03]  /*11ed0*/  LDL.LU R7, [R1+0x44] ;  /* 0x0000440001077983 */ /* 0x002ee60000300800 */
[----:B------:R-:W-:Y:S02]  /*11ee0*/  PRMT R10, R6, 0x7610, R10 ;  /* 0x00007610060a7816 */ /* 0x000fe4000000000a */
[----:B------:R-:W4:Y:S04]  /*11ef0*/  LDL.LU R6, [R1+0x40] ;  /* 0x0000400001067983 */ /* 0x000f280000300800 */
[----:B------:R1:W-:Y:S01]  /*11f00*/  @P3 STG.E.U16 desc[UR20][R2.64+0x32], R8 ;  /* 0x0000320802003986 */ /* 0x0003e2000c101514 */
[----:B------:R-:W-:-:S02]  /*11f10*/  ISETP.GT.AND P2, PT, R0, 0x19, P1 ;  /* 0x000000190000780c */ /* 0x000fc40000f44270 */
[----:B------:R-:W-:Y:S01]  /*11f20*/  ISETP.GT.AND P5, PT, R0, 0x30, P1 ;  /* 0x000000300000780c */ /* 0x000fe20000fa4270 */
[----:B------:R-:W-:Y:S01]  /*11f30*/  FMUL R12, R12, UR11 ;  /* 0x0000000b0c0c7c20 */ /* 0x000fe20008400000 */
        /* <DEDUP_REMOVED lines=31> */
[----:B------:R-:W-:-:S02]  /*12130*/  USHF.L.U32 UR6, UR14, 0x6, URZ ;  /* 0x000000060e067899 */ /* 0x000fc4000800063f */
[----:B------:R-:W-:Y:S01]  /*12140*/  USHF.L.U64.HI UR7, UR14, 0x6, UR15 ;  /* 0x000000060e077899 */ /* 0x000fe2000801020f */
[----:B------:R-:W-:Y:S01]  /*12150*/  FMUL R152, R152, UR11 ;  /* 0x0000000b98987c20 */ /* 0x000fe20008400000 */
[----:B------:R-:W-:Y:S01]  /*12160*/  FMUL R153, R153, UR11 ;  /* 0x0000000b99997c20 */ /* 0x000fe20008400000 */
[----:B------:R-:W-:Y:S01]  /*12170*/  FMUL R154, R154, UR11 ;  /* 0x0000000b9a9a7c20 */ /* 0x000fe20008400000 */
[----:B------:R-:W-:Y:S01]  /*12180*/  FMUL R155, R155, UR11 ;  /* 0x0000000b9b9b7c20 */ /* 0x000fe20008400000 */
[----:B--2---:R-:W-:-:S05]  /*12190*/  FMUL R9, R9, UR11 ;  /* 0x0000000b09097c20 */ /* 0x004fca0008400000 */
[----:B------:R-:W-:Y:S01]  /*121a0*/  F2FP.BF16.F32.PACK_AB R9, RZ, R9 ;  /* 0x00000009ff09723e */ /* 0x000fe200000010ff */
[----:B----4-:R-:W-:-:S05]  /*121b0*/  FMUL R6, R6, UR11 ;  /* 0x0000000b06067c20 */ /* 0x010fca0008400000 */
[----:B-1----:R-:W-:Y:S02]  /*121c0*/  F2FP.BF16.F32.PACK_AB R8, RZ, R6 ;  /* 0x00000006ff08723e */ /* 0x002fe400000010ff */
[----:B------:R-:W2:Y:S04]  /*121d0*/  LDL.LU R6, [R1+0x48] ;  /* 0x0000480001067983 */ /* 0x000ea80000300800 */
[----:B------:R1:W-:Y:S04]  /*121e0*/  @P4 STG.E.U16 desc[UR20][R4.64+0x30], R9 ;  /* 0x0000300904004986 */ /* 0x0003e8000c101514 */
[----:B------:R-:W-:Y:S01]  /*121f0*/  @P2 STG.E.U16 desc[UR20][R4.64+0x32], R10 ;  /* 0x0000320a04002986 */ /* 0x000fe2000c101514 */
[C---:B------:R-:W-:Y:S01]  /*12200*/  ISETP.GT.AND P2, PT, R0.reuse, 0x20, P0 ;  /* 0x000000200000780c */ /* 0x040fe20000744270 */
[----:B---3--:R-:W-:Y:S01]  /*12210*/  FMUL R7, R7, UR11 ;  /* 0x0000000b07077c20 */ /* 0x008fe20008400000 */
[----:B------:R-:W-:-:S02]  /*12220*/  ISETP.GT.AND P3, PT, R0, 0x21, P0 ;  /* 0x000000210000780c */ /* 0x000fc40000764270 */
[----:B------:R-:W-:Y:S02]  /*12230*/  ISETP.GT.AND P4, PT, R0, 0x20, P1 ;  /* 0x000000200000780c */ /* 0x000fe40000f84270 */
[----:B------:R-:W-:-:S07]  /*12240*/  F2FP.BF16.F32.PACK_AB R7, RZ, R7 ;  /* 0x00000007ff07723e */ /* 0x000fce00000010ff */
[----:B------:R3:W-:Y:S01]  /*12250*/  @P2 STG.E.U16 desc[UR20][R2.64+0x40], R8 ;  /* 0x0000400802002986 */ /* 0x0007e2000c101514 */
[----:B------:R-:W-:Y:S02]  /*12260*/  ISETP.GT.AND P2, PT, R0, 0x21, P1 ;  /* 0x000000210000780c */ /* 0x000fe40000f44270 */
[----:B-1----:R-:W-:Y:S01]  /*12270*/  PRMT R9, R7, 0x7610, R9 ;  /* 0x0000761007097816 */ /* 0x002fe20000000009 */
[----:B------:R-:W-:-:S04]  /*12280*/  FMUL R7, R250, UR11 ;  /* 0x0000000bfa077c20 */ /* 0x000fc80008400000 */
[----:B------:R1:W-:Y:S01]  /*12290*/  @P3 STG.E.U16 desc[UR20][R2.64+0x42], R9 ;  /* 0x0000420902003986 */ /* 0x0003e2000c101514 */
[----:B------:R-:W-:Y:S01]  /*122a0*/  ISETP.GT.AND P3, PT, R0, 0x29, P0 ;  /* 0x000000290000780c */ /* 0x000fe20000764270 */
[----:B---3--:R-:W-:Y:S01]  /*122b0*/  FMUL R8, R249, UR11 ;  /* 0x0000000bf9087c20 */ /* 0x008fe20008400000 */
[----:B------:R-:W-:-:S04]  /*122c0*/  F2FP.BF16.F32.PACK_AB R7, RZ, R7 ;  /* 0x00000007ff07723e */ /* 0x000fc800000010ff */
[----:B------:R-:W-:Y:S02]  /*122d0*/  F2FP.BF16.F32.PACK_AB R8, RZ, R8 ;  /* 0x00000008ff08723e */ /* 0x000fe400000010ff */
[----:B------:R-:W-:Y:S02]  /*122e0*/  PRMT R15, R7, 0x7610, R15 ;  /* 0x00007610070f7816 */ /* 0x000fe4000000000f */
[----:B------:R-:W-:Y:S01]  /*122f0*/  PRMT R17, R8, 0x7610, R17 ;  /* 0x0000761008117816 */ /* 0x000fe20000000011 */
[----:B------:R-:W-:Y:S01]  /*12300*/  FMUL R7, R247, UR11 ;  /* 0x0000000bf7077c20 */ /* 0x000fe20008400000 */
[----:B------:R-:W-:-:S04]  /*12310*/  FMUL R8, R246, UR11 ;  /* 0x0000000bf6087c20 */ /* 0x000fc80008400000 */
[----:B------:R-:W-:Y:S02]  /*12320*/  F2FP.BF16.F32.PACK_AB R7, RZ, R7 ;  /* 0x00000007ff07723e */ /* 0x000fe400000010ff */
[----:B------:R-:W-:Y:S01]  /*12330*/  F2FP.BF16.F32.PACK_AB R8, RZ, R8 ;  /* 0x00000008ff08723e */ /* 0x000fe200000010ff */
[----:B-1----:R-:W-:Y:S01]  /*12340*/  FMUL R9, R245, UR11 ;  /* 0x0000000bf5097c20 */ /* 0x002fe20008400000 */
[----:B------:R-:W-:-:S04]  /*12350*/  F2FP.BF16.F32.PACK_AB R12, RZ, R12 ;  /* 0x0000000cff0c723e */ /* 0x000fc800000010ff */
[----:B------:R-:W-:Y:S02]  /*12360*/  F2FP.BF16.F32.PACK_AB R9, RZ, R9 ;  /* 0x00000009ff09723e */ /* 0x000fe400000010ff */
[----:B------:R-:W-:Y:S02]  /*12370*/  F2FP.BF16.F32.PACK_AB R16, RZ, R16 ;  /* 0x00000010ff10723e */ /* 0x000fe400000010ff */
[----:B------:R-:W-:Y:S02]  /*12380*/  F2FP.BF16.F32.PACK_AB R18, RZ, R18 ;  /* 0x00000012ff12723e */ /* 0x000fe400000010ff */
[----:B------:R-:W-:Y:S02]  /*12390*/  F2FP.BF16.F32.PACK_AB R20, RZ, R20 ;  /* 0x00000014ff14723e */ /* 0x000fe400000010ff */
[----:B------:R-:W-:Y:S02]  /*123a0*/  F2FP.BF16.F32.PACK_AB R19, RZ, R19 ;  /* 0x00000013ff13723e */ /* 0x000fe400000010ff */
[----:B------:R-:W-:-:S02]  /*123b0*/  F2FP.BF16.F32.PACK_AB R21, RZ, R21 ;  /* 0x00000015ff15723e */ /* 0x000fc400000010ff */
        /* <DEDUP_REMOVED lines=25> */
[----:B------:R-:W-:Y:S01]  /*12550*/  F2FP.BF16.F32.PACK_AB R239, RZ, R239 ;  /* 0x000000efffef723e */ /* 0x000fe200000010ff */
[----:B--2---:R-:W-:-:S05]  /*12560*/  FMUL R6, R6, UR11 ;  /* 0x0000000b06067c20 */ /* 0x004fca0008400000 */
[----:B------:R-:W-:-:S04]  /*12570*/  F2FP.BF16.F32.PACK_AB R6, RZ, R6 ;  /* 0x00000006ff06723e */ /* 0x000fc800000010ff */
[----:B------:R-:W-:Y:S01]  /*12580*/  PRMT R10, R6, 0x7610, R10 ;  /* 0x00007610060a7816 */ /* 0x000fe2000000000a */
[----:B------:R-:W-:-:S05]  /*12590*/  FMUL R6, R252, UR11 ;  /* 0x0000000bfc067c20 */ /* 0x000fca0008400000 */
[----:B------:R-:W-:-:S04]  /*125a0*/  F2FP.BF16.F32.PACK_AB R6, RZ, R6 ;  /* 0x00000006ff06723e */ /* 0x000fc800000010ff */
[----:B------:R-:W-:Y:S01]  /*125b0*/  PRMT R11, R6, 0x7610, R11 ;  /* 0x00007610060b7816 */ /* 0x000fe2000000000b */
[----:B------:R1:W-:Y:S01]  /*125c0*/  @P4 STG.E.U16 desc[UR20][R4.64+0x40], R10 ;  /* 0x0000400a04004986 */ /* 0x0003e2000c101514 */
[----:B------:R-:W-:-:S03]  /*125d0*/  FMUL R6, R251, UR11 ;  /* 0x0000000bfb067c20 */ /* 0x000fc60008400000 */
[----:B------:R2:W-:Y:S01]  /*125e0*/  @P2 STG.E.U16 desc[UR20][R4.64+0x42], R11 ;  /* 0x0000420b04002986 */ /* 0x0005e2000c101514 */
[C---:B------:R-:W-:Y:S02]  /*125f0*/  ISETP.GT.AND P2, PT, R0.reuse, 0x28, P0 ;  /* 0x000000280000780c */ /* 0x040fe40000744270 */
[----:B------:R-:W-:Y:S02]  /*12600*/  ISETP.GT.AND P4, PT, R0, 0x28, P1 ;  /* 0x000000280000780c */ /* 0x000fe40000f84270 */
[----:B------:R-:W-:-:S04]  /*12610*/  F2FP.BF16.F32.PACK_AB R6, RZ, R6 ;  /* 0x00000006ff06723e */ /* 0x000fc800000010ff */
[----:B------:R-:W-:Y:S01]  /*12620*/  PRMT R13, R6, 0x7610, R13 ;  /* 0x00007610060d7816 */ /* 0x000fe2000000000d */
[----:B------:R-:W-:Y:S01]  /*12630*/  @P3 STG.E.U16 desc[UR20][R2.64+0x52], R15 ;  /* 0x0000520f02003986 */ /* 0x000fe2000c101514 */
[----:B------:R-:W-:-:S03]  /*12640*/  ISETP.GT.AND P3, PT, R0, 0x30, P0 ;  /* 0x000000300000780c */ /* 0x000fc60000764270 */
[----:B------:R3:W-:Y:S01]  /*12650*/  @P2 STG.E.U16 desc[UR20][R2.64+0x50], R13 ;  /* 0x0000500d02002986 */ /* 0x0007e2000c101514 */
[----:B------:R-:W-:Y:S01]  /*12660*/  ISETP.GT.AND P2, PT, R0, 0x29, P1 ;  /* 0x000000290000780c */ /* 0x000fe20000f44270 */
[----:B------:R-:W-:Y:S02]  /*12670*/  FMUL R6, R248, UR11 ;  /* 0x0000000bf8067c20 */ /* 0x000fe40008400000 */
[----:B------:R4:W-:Y:S01]  /*12680*/  @P4 STG.E.U16 desc[UR20][R4.64+0x50], R17 ;  /* 0x0000501104004986 */ /* 0x0009e2000c101514 */
[----:B------:R-:W-:Y:S02]  /*12690*/  ISETP.GT.AND P4, PT, R0, 0x31, P0 ;  /* 0x000000310000780c */ /* 0x000fe40000784270 */
[----:B------:R-:W-:Y:S01]  /*126a0*/  F2FP.BF16.F32.PACK_AB R6, RZ, R6 ;  /* 0x00000006ff06723e */ /* 0x000fe200000010ff */
[----:B-1----:R-:W-:Y:S01]  /*126b0*/  FMUL R10, R244, UR11 ;  /* 0x0000000bf40a7c20 */ /* 0x002fe20008400000 */
[----:B--2---:R-:W-:-:S05]  /*126c0*/  FMUL R11, R243, UR11 ;  /* 0x0000000bf30b7c20 */ /* 0x004fca0008400000 */
[----:B------:R-:W-:Y:S01]  /*126d0*/  @P2 STG.E.U16 desc[UR20][R4.64+0x52], R6 ;  /* 0x0000520604002986 */ /* 0x000fe2000c101514 */
[----:B------:R-:W-:-:S03]  /*126e0*/  ISETP.GT.AND P2, PT, R0, 0x31, P1 ;  /* 0x000000310000780c */ /* 0x000fc60000f44270 */
[----:B------:R-:W-:Y:S01]  /*126f0*/  @P3 STG.E.U16 desc[UR20][R2.64+0x60], R7 ;  /* 0x0000600702003986 */ /* 0x000fe2000c101514 */
[----:B------:R-:W-:-:S03]  /*12700*/  ISETP.GT.AND P3, PT, R0, 0x38, P0 ;  /* 0x000000380000780c */ /* 0x000fc60000764270 */
[----:B------:R-:W-:Y:S01]  /*12710*/  @P4 STG.E.U16 desc[UR20][R2.64+0x62], R8 ;  /* 0x0000620802004986 */ /* 0x000fe2000c101514 */
[C---:B------:R-:W-:Y:S02]  /*12720*/  ISETP.GT.AND P4, PT, R0.reuse, 0x39, P0 ;  /* 0x000000390000780c */ /* 0x040fe40000784270 */
[----:B------:R-:W-:Y:S02]  /*12730*/  F2FP.BF16.F32.PACK_AB R10, RZ, R10 ;  /* 0x0000000aff0a723e */ /* 0x000fe400000010ff */
[----:B------:R-:W-:Y:S01]  /*12740*/  F2FP.BF16.F32.PACK_AB R11, RZ, R11 ;  /* 0x0000000bff0b723e */ /* 0x000fe200000010ff */
[----:B------:R-:W-:Y:S01]  /*12750*/  @P5 STG.E.U16 desc[UR20][R4.64+0x60], R9 ;  /* 0x0000600904005986 */ /* 0x000fe2000c101514 */
[----:B------:R-:W-:-:S03]  /*12760*/  ISETP.GT.AND P5, PT, R0, 0x38, P1 ;  /* 0x000000380000780c */ /* 0x000fc60000fa4270 */
[----:B------:R-:W-:Y:S01]  /*12770*/  @P2 STG.E.U16 desc[UR20][R4.64+0x62], R10 ;  /* 0x0000620a04002986 */ /* 0x000fe2000c101514 */
[----:B------:R-:W-:Y:S01]  /*12780*/  ISETP.GT.AND P2, PT, R0, 0x39, P1 ;  /* 0x000000390000780c */ /* 0x000fe20000f44270 */
[----:B---3--:R-:W-:Y:S02]  /*12790*/  FMUL R13, R242, UR11 ;  /* 0x0000000bf20d7c20 */ /* 0x008fe40008400000 */
[----:B------:R-:W-:Y:S01]  /*127a0*/  @P3 STG.E.U16 desc[UR20][R2.64+0x70], R11 ;  /* 0x0000700b02003986 */ /* 0x000fe2000c101514 */
[C---:B------:R-:W-:Y:S01]  /*127b0*/  ISETP.GT.AND P3, PT, R0.reuse, 0x40, P0 ;  /* 0x000000400000780c */ /* 0x040fe20000764270 */
[----:B------:R-:W-:Y:S02]  /*127c0*/  FMUL R15, R241, UR11 ;  /* 0x0000000bf10f7c20 */ /* 0x000fe40008400000 */
[----:B------:R-:W-:Y:S01]  /*127d0*/  @P4 STG.E.U16 desc[UR20][R2.64+0x72], R12 ;  /* 0x0000720c02004986 */ /* 0x000fe2000c101514 */
[----:B------:R-:W-:Y:S02]  /*127e0*/  ISETP.GT.AND P4, PT, R0, 0x41, P0 ;  /* 0x000000410000780c */ /* 0x000fe40000784270 */
[----:B------:R-:W-:-:S02]  /*127f0*/  F2FP.BF16.F32.PACK_AB R13, RZ, R13 ;  /* 0x0000000dff0d723e */ /* 0x000fc400000010ff */
[----:B------:R-:W-:-:S03]  /*12800*/  F2FP.BF16.F32.PACK_AB R15, RZ, R15 ;  /* 0x0000000fff0f723e */ /* 0x000fc600000010ff */
[----:B------:R-:W-:Y:S01]  /*12810*/  @P5 STG.E.U16 desc[UR20][R4.64+0x70], R13 ;  /* 0x0000700d04005986 */ /* 0x000fe2000c101514 */
[----:B------:R-:W-:-:S03]  /*12820*/  ISETP.GT.AND P5, PT, R0, 0x40, P1 ;  /* 0x000000400000780c */ /* 0x000fc60000fa4270 */
[----:B------:R-:W-:Y:S01]  /*12830*/  @P2 STG.E.U16 desc[UR20][R4.64+0x72], R15 ;  /* 0x0000720f04002986 */ /* 0x000fe2000c101514 */
[----:B------:R-:W-:Y:S01]  /*12840*/  ISETP.GT.AND P2, PT, R0, 0x41, P1 ;  /* 0x000000410000780c */ /* 0x000fe20000f44270 */
[----:B----4-:R-:W-:Y:S02]  /*12850*/  FMUL R17, R240, UR11 ;  /* 0x0000000bf0117c20 */ /* 0x010fe40008400000 */
[----:B------:R-:W-:Y:S01]  /*12860*/  @P3 STG.E.U16 desc[UR20][R2.64+0x80], R16 ;  /* 0x0000801002003986 */ /* 0x000fe2000c101514 */
[----:B------:R-:W-:-:S03]  /*12870*/  ISETP.GT.AND P3, PT, R0, 0x48, P0 ;  /* 0x000000480000780c */ /* 0x000fc60000764270 */
[----:B------:R-:W-:Y:S01]  /*12880*/  @P4 STG.E.U16 desc[UR20][R2.64+0x82], R18 ;  /* 0x0000821202004986 */ /* 0x000fe2000c101514 */
[----:B------:R-:W-:Y:S02]  /*12890*/  ISETP.GT.AND P4, PT, R0, 0x49, P0 ;  /* 0x000000490000780c */ /* 0x000fe40000784270 */
[----:B------:R-:W-:-:S05]  /*128a0*/  F2FP.BF16.F32.PACK_AB R17, RZ, R17 ;  /* 0x00000011ff11723e */ /* 0x000fca00000010ff */
[----:B------:R-:W-:Y:S01]  /*128b0*/  @P5 STG.E.U16 desc[UR20][R4.64+0x80], R17 ;  /* 0x0000801104005986 */ /* 0x000fe2000c101514 */
[----:B------:R-:W-:-:S03]  /*128c0*/  ISETP.GT.AND P5, PT, R0, 0x48, P1 ;  /* 0x000000480000780c */ /* 0x000fc60000fa4270 */
        /* <DEDUP_REMOVED lines=43> */
[C---:B------:R-:W-:Y:S02]  /*12b80*/  ISETP.GT.AND P3, PT, R0.reuse, 0x78, P0 ;  /* 0x000000780000780c */ /* 0x040fe40000764270 */
[C---:B------:R-:W-:Y:S01]  /*12b90*/  ISETP.GT.AND P0, PT, R0.reuse, 0x79, P0 ;  /* 0x000000790000780c */ /* 0x040fe20000704270 */
[----:B------:R-:W-:Y:S01]  /*12ba0*/  @P4 STG.E.U16 desc[UR20][R2.64+0xe2], R233 ;  /* 0x0000e2e902004986 */ /* 0x000fe2000c101514 */
[C---:B------:R-:W-:Y:S02]  /*12bb0*/  ISETP.GT.AND P4, PT, R0.reuse, 0x78, P1 ;  /* 0x000000780000780c */ /* 0x040fe40000f84270 */
[----:B------:R-:W-:Y:S01]  /*12bc0*/  ISETP.GT.AND P1, PT, R0, 0x79, P1 ;  /* 0x000000790000780c */ /* 0x000fe20000f24270 */
[----:B------:R-:W-:Y:S01]  /*12bd0*/  @P5 STG.E.U16 desc[UR20][R4.64+0xe0], R234 ;  /* 0x0000e0ea04005986 */ /* 0x000fe2000c101514 */
[----:B------:R-:W-:-:S03]  /*12be0*/  USHF.L.U32 UR10, UR6, 0x1, URZ ;  /* 0x00000001060a7899 */ /* 0x000fc6000800063f */
[----:B------:R-:W-:Y:S04]  /*12bf0*/  @P2 STG.E.U16 desc[UR20][R4.64+0xe2], R235 ;  /* 0x0000e2eb04002986 */ /* 0x000fe8000c101514 */
[----:B------:R-:W-:Y:S04]  /*12c00*/  @P3 STG.E.U16 desc[UR20][R2.64+0xf0], R236 ;  /* 0x0000f0ec02003986 */ /* 0x000fe8000c101514 */
[----:B------:R-:W-:Y:S01]  /*12c10*/  @P0 STG.E.U16 desc[UR20][R2.64+0xf2], R237 ;  /* 0x0000f2ed02000986 */ /* 0x000fe2000c101514 */
[----:B------:R-:W-:-:S03]  /*12c20*/  ISETP.GT.AND P0, PT, R14, 0x48, PT ;  /* 0x000000480e00780c */ /* 0x000fc60003f04270 */
[----:B------:R-:W-:Y:S01]  /*12c30*/  @P4 STG.E.U16 desc[UR20][R4.64+0xf0], R238 ;  /* 0x0000f0ee04004986 */ /* 0x000fe2000c101514 */
[----:B------:R-:W-:-:S03]  /*12c40*/  USHF.L.U64.HI UR6, UR6, 0x1, UR7 ;  /* 0x0000000106067899 */ /* 0x000fc60008010207 */
[----:B------:R1:W-:Y:S01]  /*12c50*/  @P1 STG.E.U16 desc[UR20][R4.64+0xf2], R239 ;  /* 0x0000f2ef04001986 */ /* 0x0003e2000c101514 */
[----:B------:R-:W-:Y:S02]  /*12c60*/  ISETP.GT.AND P1, PT, R14, 0x40, PT ;  /* 0x000000400e00780c */ /* 0x000fe40003f24270 */
[C---:B------:R-:W-:Y:S02]  /*12c70*/  ISETP.GT.AND P3, PT, R0.reuse, RZ, P0 ;  /* 0x000000ff0000720c */ /* 0x040fe40000764270 */
[C---:B------:R-:W-:Y:S02]  /*12c80*/  ISETP.GT.AND P5, PT, R0.reuse, RZ, P1 ;  /* 0x000000ff0000720c */ /* 0x040fe40000fa4270 */
[----:B------:R-:W-:Y:S02]  /*12c90*/  ISETP.GT.AND P4, PT, R0, 0x1, P1 ;  /* 0x000000010000780c */ /* 0x000fe40000f84270 */
[----:B-1----:R-:W-:Y:S02]  /*12ca0*/  IADD3 R4, P6, R2, UR10, RZ ;  /* 0x0000000a02047c10 */ /* 0x002fe4000ffde0ff */
[----:B------:R-:W-:-:S02]  /*12cb0*/  ISETP.GT.AND P2, PT, R0, 0x1, P0 ;  /* 0x000000010000780c */ /* 0x000fc40000744270 */
[----:B------:R-:W-:Y:S02]  /*12cc0*/  IADD3.X R5, R3, UR6, RZ, P6, !PT ;  /* 0x0000000603057c10 */ /* 0x000fe4000b7fe4ff */
[----:B------:R-:W-:Y:S02]  /*12cd0*/  IADD3 R10, P6, R4, UR9, RZ ;  /* 0x00000009040a7c10 */ /* 0x000fe4000ffde0ff */
[----:B------:R-:W-:Y:S02]  /*12ce0*/  F2FP.BF16.F32.PACK_AB R152, RZ, R152 ;  /* 0x00000098ff98723e */ /* 0x000fe400000010ff */
[----:B------:R-:W-:Y:S02]  /*12cf0*/  F2FP.BF16.F32.PACK_AB R153, RZ, R153 ;  /* 0x00000099ff99723e */ /* 0x000fe400000010ff */
[----:B------:R-:W-:Y:S02]  /*12d00*/  F2FP.BF16.F32.PACK_AB R154, RZ, R154 ;  /* 0x0000009aff9a723e */ /* 0x000fe400000010ff */
[----:B------:R-:W-:Y:S01]  /*12d10*/  IADD3.X R11, R5, UR8, RZ, P6, !PT ;  /* 0x00000008050b7c10 */ /* 0x000fe2000b7fe4ff */
[----:B------:R-:W-:Y:S01]  /*12d20*/  FMUL R6, R156, UR11 ;  /* 0x0000000b9c067c20 */ /* 0x000fe20008400000 */
[----:B------:R-:W-:Y:S01]  /*12d30*/  F2FP.BF16.F32.PACK_AB R155, RZ, R155 ;  /* 0x0000009bff9b723e */ /* 0x000fe200000010ff */
[----:B------:R-:W-:Y:S01]  /*12d40*/  @P5 STG.E.U16 desc[UR20][R4.64], R152 ;  /* 0x0000009804005986 */ /* 0x000fe2000c101514 */
[----:B------:R-:W-:-:S03]  /*12d50*/  FMUL R7, R157, UR11 ;  /* 0x0000000b9d077c20 */ /* 0x000fc60008400000 */
[----:B------:R-:W-:Y:S01]  /*12d60*/  @P4 STG.E.U16 desc[UR20][R4.64+0x2], R153 ;  /* 0x0000029904004986 */ /* 0x000fe2000c101514 */
[----:B------:R-:W-:-:S03]  /*12d70*/  ISETP.GT.AND P4, PT, R0, 0x9, P1 ;  /* 0x000000090000780c */ /* 0x000fc60000f84270 */
[----:B------:R-:W-:Y:S01]  /*12d80*/  @P3 STG.E.U16 desc[UR20][R10.64], R154 ;  /* 0x0000009a0a003986 */ /* 0x000fe2000c101514 */
[C---:B------:R-:W-:Y:S01]  /*12d90*/  ISETP.GT.AND P3, PT, R0.reuse, 0x8, P1 ;  /* 0x000000080000780c */ /* 0x040fe20000f64270 */
[----:B------:R-:W-:Y:S01]  /*12da0*/  IMAD.U32 R9, RZ, RZ, UR9 ;  /* 0x00000009ff097e24 */ /* 0x000fe2000f8e00ff */
[----:B------:R-:W-:Y:S01]  /*12db0*/  F2FP.BF16.F32.PACK_AB R6, RZ, R6 ;  /* 0x00000006ff06723e */ /* 0x000fe200000010ff */
[----:B------:R1:W-:Y:S01]  /*12dc0*/  @P2 STG.E.U16 desc[UR20][R10.64+0x2], R155 ;  /* 0x0000029b0a002986 */ /* 0x0003e2000c101514 */
[----:B------:R-:W-:Y:S01]  /*12dd0*/  ISETP.GT.AND P2, PT, R0, 0x8, P0 ;  /* 0x000000080000780c */ /* 0x000fe20000744270 */
[----:B------:R-:W-:Y:S01]  /*12de0*/  FMUL R8, R158, UR11 ;  /* 0x0000000b9e087c20 */ /* 0x000fe20008400000 */
[----:B------:R-:W-:-:S04]  /*12df0*/  F2FP.BF16.F32.PACK_AB R7, RZ, R7 ;  /* 0x00000007ff07723e */ /* 0x000fc800000010ff */
[----:B------:R-:W-:Y:S02]  /*12e00*/  F2FP.BF16.F32.PACK_AB R8, RZ, R8 ;  /* 0x00000008ff08723e */ /* 0x000fe400000010ff */
[----:B-1----:R-:W-:Y:S01]  /*12e10*/  PRMT R10, R6, 0x7610, R10 ;  /* 0x00007610060a7816 */ /* 0x002fe2000000000a */
[----:B------:R-:W-:Y:S01]  /*12e20*/  IMAD.U32 R11, RZ, RZ, UR8 ;  /* 0x00000008ff0b7e24 */ /* 0x000fe2000f8e00ff */
[----:B------:R-:W-:Y:S02]  /*12e30*/  IADD3 R6, P5, P6, R9, UR10, R2 ;  /* 0x0000000a09067c10 */ /* 0x000fe4000febe002 */
[----:B------:R-:W-:Y:S02]  /*12e40*/  PRMT R9, R7, 0x7610, R9 ;  /* 0x0000761007097816 */ /* 0x000fe40000000009 */
[----:B------:R-:W-:Y:S01]  /*12e50*/  IADD3.X R7, R11, UR6, R3, P5, P6 ;  /* 0x000000060b077c10 */ /* 0x000fe2000afec403 */
[----:B------:R-:W-:Y:S01]  /*12e60*/  @P3 STG.E.U16 desc[UR20][R4.64+0x10], R10 ;  /* 0x0000100a04003986 */ /* 0x000fe2000c101514 */
[----:B------:R-:W-:-:S03]  /*12e70*/  ISETP.GT.AND P3, PT, R0, 0x9, P0 ;  /* 0x000000090000780c */ /* 0x000fc60000764270 */
[----:B------:R-:W-:Y:S01]  /*12e80*/  @P4 STG.E.U16 desc[UR20][R4.64+0x12], R9 ;  /* 0x0000120904004986 */ /* 0x000fe2000c101514 */
[C---:B------:R-:W-:Y:S01]  /*12e90*/  ISETP.GT.AND P4, PT, R0.reuse, 0x10, P1 ;  /* 0x000000100000780c */ /* 0x040fe20000f84270 */
[----:B------:R-:W-:Y:S01]  /*12ea0*/  FMUL R159, R159, UR11 ;  /* 0x0000000b9f9f7c20 */ /* 0x000fe20008400000 */
[C---:B------:R-:W-:Y:S01]  /*12eb0*/  ISETP.GT.AND P5, PT, R0.reuse, 0x11, P1 ;  /* 0x000000110000780c */ /* 0x040fe20000fa4270 */
[----:B------:R-:W-:Y:S01]  /*12ec0*/  @P2 STG.E.U16 desc[UR20][R6.64+0x10], R8 ;  /* 0x0000100806002986 */ /* 0x000fe2000c101514 */
[----:B------:R-:W-:Y:S01]  /*12ed0*/  ISETP.GT.AND P2, PT, R0, 0x10, P0 ;  /* 0x000000100000780c */ /* 0x000fe20000744270 */
[----:B------:R-:W-:Y:S01]  /*12ee0*/  FMUL R160, R160, UR11 ;  /* 0x0000000ba0a07c20 */ /* 0x000fe20008400000 */
[----:B------:R-:W-:Y:S01]  /*12ef0*/  FMUL R161, R161, UR11 ;  /* 0x0000000ba1a17c20 */ /* 0x000fe20008400000 */
[----:B------:R-:W-:Y:S01]  /*12f00*/  FMUL R162, R162, UR11 ;  /* 0x0000000ba2a27c20 */ /* 0x000fe20008400000 */
[----:B------:R-:W-:Y:S02]  /*12f10*/  F2FP.BF16.F32.PACK_AB R159, RZ, R159 ;  /* 0x0000009fff9f723e */ /* 0x000fe400000010ff */
[----:B------:R-:W-:-:S02]  /*12f20*/  F2FP.BF16.F32.PACK_AB R160, RZ, R160 ;  /* 0x000000a0ffa0723e */ /* 0x000fc400000010ff */
[----:B------:R-:W-:Y:S02]  /*12f30*/  F2FP.BF16.F32.PACK_AB R161, RZ, R161 ;  /* 0x000000a1ffa1723e */ /* 0x000fe400000010ff */
[----:B------:R-:W-:Y:S01]  /*12f40*/  F2FP.BF16.F32.PACK_AB R162, RZ, R162 ;  /* 0x000000a2ffa2723e */ /* 0x000fe200000010ff */
[----:B------:R-:W-:Y:S01]  /*12f50*/  @P3 STG.E.U16 desc[UR20][R6.64+0x12], R159 ;  /* 0x0000129f06003986 */ /* 0x000fe2000c101514 */
[----:B------:R-:W-:-:S03]  /*12f60*/  ISETP.GT.AND P3, PT, R0, 0x11, P0 ;  /* 0x000000110000780c */ /* 0x000fc60000764270 */
[----:B------:R-:W-:Y:S01]  /*12f70*/  @P4 STG.E.U16 desc[UR20][R4.64+0x20], R160 ;  /* 0x000020a004004986 */ /* 0x000fe2000c101514 */
[C---:B------:R-:W-:Y:S01]  /*12f80*/  ISETP.GT.AND P4, PT, R0.reuse, 0x18, P1 ;  /* 0x000000180000780c */ /* 0x040fe20000f84270 */
[----:B------:R-:W-:Y:S02]  /*12f90*/  FMUL R163, R163, UR11 ;  /* 0x0000000ba3a37c20 */ /* 0x000fe40008400000 */
[----:B------:R-:W-:Y:S01]  /*12fa0*/  @P5 STG.E.U16 desc[UR20][R4.64+0x22], R161 ;  /* 0x000022a104005986 */ /* 0x000fe2000c101514 */
[----:B------:R-:W-:Y:S01]  /*12fb0*/  ISETP.GT.AND P5, PT, R0, 0x19, P1 ;  /* 0x000000190000780c */ /* 0x000fe20000fa4270 */
[----:B------:R-:W-:Y:S02]  /*12fc0*/  FMUL R164, R164, UR11 ;  /* 0x0000000ba4a47c20 */ /* 0x000fe40008400000 */
[----:B------:R-:W-:Y:S01]  /*12fd0*/  @P2 STG.E.U16 desc[UR20][R6.64+0x20], R162 ;  /* 0x000020a206002986 */ /* 0x000fe2000c101514 */
[----:B------:R-:W-:Y:S01]  /*12fe0*/  ISETP.GT.AND P2, PT, R0, 0x18, P0 ;  /* 0x000000180000780c */ /* 0x000fe20000744270 */
[----:B------:R-:W-:Y:S01]  /*12ff0*/  FMUL R165, R165, UR11 ;  /* 0x0000000ba5a57c20 */ /* 0x000fe20008400000 */
[----:B------:R-:W-:Y:S01]  /*13000*/  FMUL R166, R166, UR11 ;  /* 0x0000000ba6a67c20 */ /* 0x000fe20008400000 */
[----:B------:R-:W-:-:S02]  /*13010*/  F2FP.BF16.F32.PACK_AB R163, RZ, R163 ;  /* 0x000000a3ffa3723e */ /* 0x000fc400000010ff */
[----:B------:R-:W-:Y:S02]  /*13020*/  F2FP.BF16.F32.PACK_AB R164, RZ, R164 ;  /* 0x000000a4ffa4723e */ /* 0x000fe400000010ff */
        /* <DEDUP_REMOVED lines=181> */
[C---:B------:R-:W-:Y:S02]  /*13b80*/  ISETP.GT.AND P4, PT, R0.reuse, 0x71, P0 ;  /* 0x000000710000780c */ /* 0x040fe40000784270 */
[----:B------:R-:W-:Y:S01]  /*13b90*/  ISETP.GT.AND P1, PT, R0, 0x79, P1 ;  /* 0x000000790000780c */ /* 0x000fe20000f24270 */
[----:B------:R-:W-:Y:S01]  /*13ba0*/  @P5 STG.E.U16 desc[UR20][R4.64+0xe2], R209 ;  /* 0x0000e2d104005986 */ /* 0x000fe2000c101514 */
[----:B------:R-:W-:-:S03]  /*13bb0*/  FMUL R211, R211, UR11 ;  /* 0x0000000bd3d37c20 */ /* 0x000fc60008400000 */
[----:B------:R-:W-:Y:S01]  /*13bc0*/  @P2 STG.E.U16 desc[UR20][R6.64+0xe0], R210 ;  /* 0x0000e0d206002986 */ /* 0x000fe2000c101514 */
[----:B------:R-:W-:Y:S01]  /*13bd0*/  ISETP.GT.AND P2, PT, R0, 0x78, P0 ;  /* 0x000000780000780c */ /* 0x000fe20000744270 */
[----:B------:R-:W-:Y:S01]  /*13be0*/  FMUL R212, R212, UR11 ;  /* 0x0000000bd4d47c20 */ /* 0x000fe20008400000 */
[----:B------:R-:W-:Y:S01]  /*13bf0*/  FMUL R213, R213, UR11 ;  /* 0x0000000bd5d57c20 */ /* 0x000fe20008400000 */
[----:B------:R-:W-:Y:S02]  /*13c00*/  F2FP.BF16.F32.PACK_AB R211, RZ, R211 ;  /* 0x000000d3ffd3723e */ /* 0x000fe400000010ff */
[----:B------:R-:W-:Y:S01]  /*13c10*/  ISETP.GT.AND P0, PT, R0, 0x79, P0 ;  /* 0x000000790000780c */ /* 0x000fe20000704270 */
[----:B------:R-:W-:Y:S01]  /*13c20*/  FMUL R214, R214, UR11 ;  /* 0x0000000bd6d67c20 */ /* 0x000fe20008400000 */
[----:B------:R-:W-:Y:S02]  /*13c30*/  F2FP.BF16.F32.PACK_AB R212, RZ, R212 ;  /* 0x000000d4ffd4723e */ /* 0x000fe400000010ff */
[----:B------:R-:W-:Y:S01]  /*13c40*/  F2FP.BF16.F32.PACK_AB R213, RZ, R213 ;  /* 0x000000d5ffd5723e */ /* 0x000fe200000010ff */
[----:B------:R-:W-:Y:S01]  /*13c50*/  @P4 STG.E.U16 desc[UR20][R6.64+0xe2], R211 ;  /* 0x0000e2d306004986 */ /* 0x000fe2000c101514 */
[----:B------:R-:W-:Y:S01]  /*13c60*/  F2FP.BF16.F32.PACK_AB R214, RZ, R214 ;  /* 0x000000d6ffd6723e */ /* 0x000fe200000010ff */
[----:B------:R-:W-:-:S02]  /*13c70*/  USHF.L.U32 UR7, UR14, 0x8, URZ ;  /* 0x000000080e077899 */ /* 0x000fc4000800063f */
[----:B------:R-:W-:Y:S04]  /*13c80*/  @P3 STG.E.U16 desc[UR20][R4.64+0xf0], R212 ;  /* 0x0000f0d404003986 */ /* 0x000fe8000c101514 */
[----:B------:R1:W-:Y:S01]  /*13c90*/  @P1 STG.E.U16 desc[UR20][R4.64+0xf2], R213 ;  /* 0x0000f2d504001986 */ /* 0x0003e2000c101514 */
[----:B------:R-:W-:Y:S01]  /*13ca0*/  FMUL R215, R215, UR11 ;  /* 0x0000000bd7d77c20 */ /* 0x000fe20008400000 */
[----:B------:R-:W-:Y:S01]  /*13cb0*/  USHF.L.U64.HI UR6, UR14, 0x8, UR15 ;  /* 0x000000080e067899 */ /* 0x000fe2000801020f */
[----:B-1----:R-:W-:Y:S01]  /*13cc0*/  @P2 IMAD.MOV.U32 R4, RZ, RZ, R6 ;  /* 0x000000ffff042224 */ /* 0x002fe200078e0006 */
[----:B------:R-:W-:-:S05]  /*13cd0*/  @P2 MOV R5, R7 ;  /* 0x0000000700052202 */ /* 0x000fca0000000f00 */
[----:B------:R1:W-:Y:S01]  /*13ce0*/  @P2 STG.E.U16 desc[UR20][R4.64+0xf0], R214 ;  /* 0x0000f0d604002986 */ /* 0x0003e2000c101514 */
[----:B------:R-:W-:Y:S01]  /*13cf0*/  F2FP.BF16.F32.PACK_AB R215, RZ, R215 ;  /* 0x000000d7ffd7723e */ /* 0x000fe200000010ff */
[----:B------:R-:W-:Y:S01]  /*13d00*/  IMAD.U32 R9, RZ, RZ, UR6 ;  /* 0x00000006ff097e24 */ /* 0x000fe2000f8e00ff */
[C---:B------:R-:W-:Y:S02]  /*13d10*/  ISETP.GT.AND P3, PT, R14.reuse, 0x80, PT ;  /* 0x000000800e00780c */ /* 0x040fe40003f64270 */
[----:B------:R-:W-:Y:S01]  /*13d20*/  ISETP.GT.AND P1, PT, R14, 0x88, PT ;  /* 0x000000880e00780c */ /* 0x000fe20003f24270 */
[----:B-1----:R-:W-:Y:S02]  /*13d30*/  @P0 IMAD.MOV.U32 R5, RZ, RZ, R7 ;  /* 0x000000ffff050224 */ /* 0x002fe400078e0007 */
[----:B------:R-:W-:Y:S02]  /*13d40*/  IMAD.U32 R7, RZ, RZ, UR7 ;  /* 0x00000007ff077e24 */ /* 0x000fe4000f8e00ff */
[----:B------:R-:W-:-:S03]  /*13d50*/  @P0 IMAD.MOV.U32 R4, RZ, RZ, R6 ;  /* 0x000000ffff040224 */ /* 0x000fc600078e0006 */
[----:B------:R-:W-:Y:S02]  /*13d60*/  IADD3 R6, P5, P6, R2, UR9, R7 ;  /* 0x0000000902067c10 */ /* 0x000fe4000febe007 */
[----:B------:R1:W-:Y:S01]  /*13d70*/  @P0 STG.E.U16 desc[UR20][R4.64+0xf2], R215 ;  /* 0x0000f2d704000986 */ /* 0x0003e2000c101514 */
[C---:B------:R-:W-:Y:S02]  /*13d80*/  ISETP.GT.AND P0, PT, R0.reuse, RZ, P3 ;  /* 0x000000ff0000720c */ /* 0x040fe40001f04270 */
[----:B------:R-:W-:Y:S02]  /*13d90*/  ISETP.GT.AND P2, PT, R0, 0x1, P3 ;  /* 0x000000010000780c */ /* 0x000fe40001f44270 */
[----:B------:R-:W-:Y:S01]  /*13da0*/  IADD3.X R7, R3, UR8, R9, P5, P6 ;  /* 0x0000000803077c10 */ /* 0x000fe2000afec409 */
[----:B------:R-:W-:Y:S01]  /*13db0*/  FMUL R88, R88, UR11 ;  /* 0x0000000b58587c20 */ /* 0x000fe20008400000 */
[----:B------:R-:W-:Y:S01]  /*13dc0*/  ISETP.GT.AND P5, PT, R0, RZ, P1 ;  /* 0x000000ff0000720c */ /* 0x000fe20000fa4270 */
[----:B------:R-:W-:Y:S01]  /*13dd0*/  FMUL R89, R89, UR11 ;  /* 0x0000000b59597c20 */ /* 0x000fe20008400000 */
[----:B-1----:R-:W-:Y:S01]  /*13de0*/  IADD3 R4, P4, R2, UR7, RZ ;  /* 0x0000000702047c10 */ /* 0x002fe2000ff9e0ff */
[----:B------:R-:W-:-:S03]  /*13df0*/  FMUL R90, R90, UR11 ;  /* 0x0000000b5a5a7c20 */ /* 0x000fc60008400000 */
[----:B------:R-:W-:Y:S02]  /*13e00*/  IADD3.X R5, R3, UR6, RZ, P4, !PT ;  /* 0x0000000603057c10 */ /* 0x000fe4000a7fe4ff */
[----:B------:R-:W-:Y:S02]  /*13e10*/  IADD3 R8, P4, R4, UR9, RZ ;  /* 0x0000000904087c10 */ /* 0x000fe4000ff9e0ff */
[----:B------:R-:W-:Y:S02]  /*13e20*/  F2FP.BF16.F32.PACK_AB R88, RZ, R88 ;  /* 0x00000058ff58723e */ /* 0x000fe400000010ff */
[----:B------:R-:W-:Y:S02]  /*13e30*/  F2FP.BF16.F32.PACK_AB R89, RZ, R89 ;  /* 0x00000059ff59723e */ /* 0x000fe400000010ff */
[----:B------:R-:W-:Y:S02]  /*13e40*/  F2FP.BF16.F32.PACK_AB R90, RZ, R90 ;  /* 0x0000005aff5a723e */ /* 0x000fe400000010ff */
[----:B------:R-:W-:Y:S01]  /*13e50*/  IADD3.X R9, R5, UR8, RZ, P4, !PT ;  /* 0x0000000805097c10 */ /* 0x000fe2000a7fe4ff */
[----:B------:R-:W-:Y:S01]  /*13e60*/  @P0 STG.E.U16 desc[UR20][R4.64], R88 ;  /* 0x0000005804000986 */ /* 0x000fe2000c101514 */
[----:B------:R-:W-:-:S02]  /*13e70*/  ISETP.GT.AND P0, PT, R0, 0x1, P1 ;  /* 0x000000010000780c */ /* 0x000fc40000f04270 */
[C---:B------:R-:W-:Y:S01]  /*13e80*/  ISETP.GT.AND P4, PT, R0.reuse, 0x9, P3 ;  /* 0x000000090000780c */ /* 0x040fe20001f84270 */
[----:B------:R-:W-:Y:S01]  /*13e90*/  @P2 STG.E.U16 desc[UR20][R4.64+0x2], R89 ;  /* 0x0000025904002986 */ /* 0x000fe2000c101514 */
[C---:B------:R-:W-:Y:S01]  /*13ea0*/  ISETP.GT.AND P2, PT, R0.reuse, 0x8, P3 ;  /* 0x000000080000780c */ /* 0x040fe20001f44270 */
[----:B------:R-:W-:Y:S02]  /*13eb0*/  FMUL R91, R91, UR11 ;  /* 0x0000000b5b5b7c20 */ /* 0x000fe40008400000 */
[----:B------:R-:W-:Y:S01]  /*13ec0*/  @P5 STG.E.U16 desc[UR20][R8.64], R90 ;  /* 0x0000005a08005986 */ /* 0x000fe2000c101514 */
[----:B------:R-:W-:Y:S01]  /*13ed0*/  ISETP.GT.AND P5, PT, R0, 0x8, P1 ;  /* 0x000000080000780c */ /* 0x000fe20000fa4270 */
[----:B------:R-:W-:Y:S01]  /*13ee0*/  FMUL R92, R92, UR11 ;  /* 0x0000000b5c5c7c20 */ /* 0x000fe20008400000 */
[----:B------:R-:W-:Y:S01]  /*13ef0*/  FMUL R93, R93, UR11 ;  /* 0x0000000b5d5d7c20 */ /* 0x000fe20008400000 */
[----:B------:R-:W-:Y:S01]  /*13f00*/  FMUL R94, R94, UR11 ;  /* 0x0000000b5e5e7c20 */ /* 0x000fe20008400000 */
[----:B------:R-:W-:-:S02]  /*13f10*/  F2FP.BF16.F32.PACK_AB R91, RZ, R91 ;  /* 0x0000005bff5b723e */ /* 0x000fc400000010ff */
[----:B------:R-:W-:Y:S02]  /*13f20*/  F2FP.BF16.F32.PACK_AB R92, RZ, R92 ;  /* 0x0000005cff5c723e */ /* 0x000fe400000010ff */
[----:B------:R-:W-:Y:S02]  /*13f30*/  F2FP.BF16.F32.PACK_AB R93, RZ, R93 ;  /* 0x0000005dff5d723e */ /* 0x000fe400000010ff */
[----:B------:R-:W-:Y:S01]  /*13f40*/  F2FP.BF16.F32.PACK_AB R94, RZ, R94 ;  /* 0x0000005eff5e723e */ /* 0x000fe200000010ff */
[----:B------:R1:W-:Y:S01]  /*13f50*/  @P0 STG.E.U16 desc[UR20][R8.64+0x2], R91 ;  /* 0x0000025b08000986 */ /* 0x0003e2000c101514 */
[----:B------:R-:W-:-:S03]  /*13f60*/  ISETP.GT.AND P0, PT, R0, 0x9, P1 ;  /* 0x000000090000780c */ /* 0x000fc60000f04270 */
[----:B------:R-:W-:Y:S01]  /*13f70*/  @P2 STG.E.U16 desc[UR20][R4.64+0x10], R92 ;  /* 0x0000105c04002986 */ /* 0x000fe2000c101514 */
[----:B------:R-:W-:-:S03]  /*13f80*/  ISETP.GT.AND P2, PT, R0, 0x10, P3 ;  /* 0x000000100000780c */ /* 0x000fc60001f44270 */
        /* <DEDUP_REMOVED lines=140> */
[----:B------:R-:W-:Y:S04]  /*14850*/  @P0 STG.E.U16 desc[UR20][R6.64+0x92], R127 ;  /* 0x0000927f06000986 */ /* 0x000fe8000c101514 */
[----:B------:R-:W-:Y:S01]  /*14860*/  @P2 STG.E.U16 desc[UR20][R4.64+0xa0], R128 ;  /* 0x0000a08004002986 */ /* 0x000fe2000c101514 */
[----:B------:R-:W-:-:S03]  /*14870*/  ISETP.GT.AND P2, PT, R0, 0x51, P1 ;  /* 0x000000510000780c */ /* 0x000fc60000f44270 */
[----:B------:R-:W-:Y:S01]  /*14880*/  @P4 STG.E.U16 desc[UR20][R4.64+0xa2], R129 ;  /* 0x0000a28104004986 */ /* 0x000fe2000c101514 */
[----:B------:R-:W-:-:S03]  /*14890*/  FMUL R131, R131, UR11 ;  /* 0x0000000b83837c20 */ /* 0x000fc60008400000 */
[----:B------:R-:W-:Y:S01]  /*148a0*/  @P5 STG.E.U16 desc[UR20][R6.64+0xa0], R130 ;  /* 0x0000a08206005986 */ /* 0x000fe2000c101514 */
[----:B------:R-:W-:Y:S01]  /*148b0*/  ISETP.GT.AND P5, PT, R0, 0x59, P3 ;  /* 0x000000590000780c */ /* 0x000fe20001fa4270 */
[----:B------:R-:W-:Y:S01]  /*148c0*/  FMUL R133, R133, UR11 ;  /* 0x0000000b85857c20 */ /* 0x000fe20008400000 */
[----:B------:R-:W-:-:S04]  /*148d0*/  F2FP.BF16.F32.PACK_AB R131, RZ, R131 ;  /* 0x00000083ff83723e */ /* 0x000fc800000010ff */
[----:B------:R-:W-:Y:S01]  /*148e0*/  F2FP.BF16.F32.PACK_AB R133, RZ, R133 ;  /* 0x00000085ff85723e */ /* 0x000fe200000010ff */
[----:B------:R-:W-:Y:S01]  /*148f0*/  @P2 STG.E.U16 desc[UR20][R6.64+0xa2], R131 ;  /* 0x0000a28306002986 */ /* 0x000fe2000c101514 */
[C---:B------:R-:W-:Y:S02]  /*14900*/  ISETP.GT.AND P4, PT, R0.reuse, 0x58, P3 ;  /* 0x000000580000780c */ /* 0x040fe40001f84270 */
[----:B------:R-:W-:Y:S01]  /*14910*/  ISETP.GT.AND P0, PT, R0, 0x58, P1 ;  /* 0x000000580000780c */ /* 0x000fe20000f04270 */
[----:B------:R-:W-:Y:S01]  /*14920*/  FMUL R132, R132, UR11 ;  /* 0x0000000b84847c20 */ /* 0x000fe20008400000 */
[C---:B------:R-:W-:Y:S01]  /*14930*/  ISETP.GT.AND P2, PT, R0.reuse, 0x59, P1 ;  /* 0x000000590000780c */ /* 0x040fe20000f44270 */
[----:B------:R-:W-:Y:S01]  /*14940*/  @P5 STG.E.U16 desc[UR20][R4.64+0xb2], R133 ;  /* 0x0000b28504005986 */ /* 0x000fe2000c101514 */
[----:B------:R-:W-:Y:S01]  /*14950*/  ISETP.GT.AND P5, PT, R0, 0x60, P3 ;  /* 0x000000600000780c */ /* 0x000fe20001fa4270 */
[----:B------:R-:W-:Y:S01]  /*14960*/  FMUL R134, R134, UR11 ;  /* 0x0000000b86867c20 */ /* 0x000fe20008400000 */
        /* <DEDUP_REMOVED lines=8> */
[----:B------:R-:W-:Y:S01]  /*149f0*/  @P4 STG.E.U16 desc[UR20][R4.64+0xb0], R132 ;  /* 0x0000b08404004986 */ /* 0x000fe2000c101514 */
[----:B------:R-:W-:-:S03]  /*14a00*/  F2FP.BF16.F32.PACK_AB R137, RZ, R137 ;  /* 0x00000089ff89723e */ /* 0x000fc600000010ff */
[----:B------:R-:W-:Y:S01]  /*14a10*/  @P0 STG.E.U16 desc[UR20][R6.64+0xb0], R134 ;  /* 0x0000b08606000986 */ /* 0x000fe2000c101514 */
[----:B------:R-:W-:-:S03]  /*14a20*/  ISETP.GT.AND P4, PT, R0, 0x60, P1 ;  /* 0x000000600000780c */ /* 0x000fc60000f84270 */
[----:B------:R-:W-:Y:S01]  /*14a30*/  @P2 STG.E.U16 desc[UR20][R6.64+0xb2], R135 ;  /* 0x0000b28706002986 */ /* 0x000fe2000c101514 */
[----:B------:R-:W-:-:S03]  /*14a40*/  FMUL R138, R138, UR11 ;  /* 0x0000000b8a8a7c20 */ /* 0x000fc60008400000 */
[----:B------:R-:W-:Y:S01]  /*14a50*/  @P5 STG.E.U16 desc[UR20][R4.64+0xc0], R136 ;  /* 0x0000c08804005986 */ /* 0x000fe2000c101514 */
[----:B------:R-:W-:-:S03]  /*14a60*/  ISETP.GT.AND P5, PT, R0, 0x61, P1 ;  /* 0x000000610000780c */ /* 0x000fc60000fa4270 */
[----:B------:R-:W-:Y:S01]  /*14a70*/  @P6 STG.E.U16 desc[UR20][R4.64+0xc2], R137 ;  /* 0x0000c28904006986 */ /* 0x000fe2000c101514 */
[----:B------:R-:W-:Y:S01]  /*14a80*/  ISETP.GT.AND P6, PT, R0, 0x68, P3 ;  /* 0x000000680000780c */ /* 0x000fe20001fc4270 */
[----:B------:R-:W-:Y:S01]  /*14a90*/  FMUL R139, R139, UR11 ;  /* 0x0000000b8b8b7c20 */ /* 0x000fe20008400000 */
[----:B------:R-:W-:Y:S01]  /*14aa0*/  FMUL R140, R140, UR11 ;  /* 0x0000000b8c8c7c20 */ /* 0x000fe20008400000 */
[----:B------:R-:W-:-:S03]  /*14ab0*/  F2FP.BF16.F32.PACK_AB R138, RZ, R138 ;  /* 0x0000008aff8a723e */ /* 0x000fc600000010ff */
        /* <DEDUP_REMOVED lines=11> */
[----:B------:R-:W-:-:S03]  /*14b70*/  F2FP.BF16.F32.PACK_AB R141, RZ, R141 ;  /* 0x0000008dff8d723e */ /* 0x000fc600000010ff */
[----:B------:R-:W-:Y:S02]  /*14b80*/  F2FP.BF16.F32.PACK_AB R142, RZ, R142 ;  /* 0x0000008eff8e723e */ /* 0x000fe400000010ff */
[----:B------:R-:W-:Y:S01]  /*14b90*/  F2FP.BF16.F32.PACK_AB R143, RZ, R143 ;  /* 0x0000008fff8f723e */ /* 0x000fe200000010ff */
[----:B------:R-:W-:Y:S04]  /*14ba0*/  @P4 STG.E.U16 desc[UR20][R4.64+0xd2], R141 ;  /* 0x0000d28d04004986 */ /* 0x000fe8000c101514 */
[----:B------:R-:W-:Y:S01]  /*14bb0*/  @P5 STG.E.U16 desc[UR20][R6.64+0xd0], R142 ;  /* 0x0000d08e06005986 */ /* 0x000fe2000c101514 */
[----:B------:R-:W-:-:S03]  /*14bc0*/  ISETP.GT.AND P5, PT, R0, 0x70, P3 ;  /* 0x000000700000780c */ /* 0x000fc60001fa4270 */
[----:B------:R-:W-:Y:S01]  /*14bd0*/  @P6 STG.E.U16 desc[UR20][R6.64+0xd2], R143 ;  /* 0x0000d28f06006986 */ /* 0x000fe2000c101514 */
[----:B------:R-:W-:Y:S01]  /*14be0*/  ISETP.GT.AND P6, PT, R0, 0x71, P3 ;  /* 0x000000710000780c */ /* 0x000fe20001fc4270 */
[----:B------:R-:W-:Y:S01]  /*14bf0*/  FMUL R144, R144, UR11 ;  /* 0x0000000b90907c20 */ /* 0x000fe20008400000 */
[----:B------:R-:W-:Y:S01]  /*14c00*/  FMUL R145, R145, UR11 ;  /* 0x0000000b91917c20 */ /* 0x000fe20008400000 */
[----:B------:R-:W-:-:S03]  /*14c10*/  ISETP.GT.AND P4, PT, R0, 0x70, P1 ;  /* 0x000000700000780c */ /* 0x000fc60000f84270 */
[----:B------:R-:W-:Y:S02]  /*14c20*/  F2FP.BF16.F32.PACK_AB R144, RZ, R144 ;  /* 0x00000090ff90723e */ /* 0x000fe400000010ff */
[----:B------:R-:W-:Y:S01]  /*14c30*/  F2FP.BF16.F32.PACK_AB R145, RZ, R145 ;  /* 0x00000091ff91723e */ /* 0x000fe200000010ff */
[----:B------:R-:W-:Y:S02]  /*14c40*/  FMUL R146, R146, UR11 ;  /* 0x0000000b92927c20 */ /* 0x000fe40008400000 */
[----:B------:R-:W-:Y:S01]  /*14c50*/  @P5 STG.E.U16 desc[UR20][R4.64+0xe0], R144 ;  /* 0x0000e09004005986 */ /* 0x000fe2000c101514 */
[----:B------:R-:W-:-:S03]  /*14c60*/  ISETP.GT.AND P5, PT, R0, 0x71, P1 ;  /* 0x000000710000780c */ /* 0x000fc60000fa4270 */
[----:B------:R-:W-:Y:S01]  /*14c70*/  @P6 STG.E.U16 desc[UR20][R4.64+0xe2], R145 ;  /* 0x0000e29104006986 */ /* 0x000fe2000c101514 */
[C---:B------:R-:W-:Y:S02]  /*14c80*/  ISETP.GT.AND P6, PT, R0.reuse, 0x78, P3 ;  /* 0x000000780000780c */ /* 0x040fe40001fc4270 */
[----:B------:R-:W-:Y:S01]  /*14c90*/  ISETP.GT.AND P3, PT, R0, 0x79, P3 ;  /* 0x000000790000780c */ /* 0x000fe20001f64270 */
[----:B------:R-:W-:Y:S01]  /*14ca0*/  FMUL R147, R147, UR11 ;  /* 0x0000000b93937c20 */ /* 0x000fe20008400000 */
[----:B------:R-:W-:Y:S01]  /*14cb0*/  F2FP.BF16.F32.PACK_AB R146, RZ, R146 ;  /* 0x00000092ff92723e */ /* 0x000fe200000010ff */
[----:B------:R-:W-:Y:S01]  /*14cc0*/  FMUL R149, R149, UR11 ;  /* 0x0000000b95957c20 */ /* 0x000fe20008400000 */
[----:B------:R-:W-:Y:S02]  /*14cd0*/  FMUL R148, R148, UR11 ;  /* 0x0000000b94947c20 */ /* 0x000fe40008400000 */
[----:B------:R-:W-:Y:S01]  /*14ce0*/  F2FP.BF16.F32.PACK_AB R147, RZ, R147 ;  /* 0x00000093ff93723e */ /* 0x000fe200000010ff */
[----:B------:R-:W-:Y:S01]  /*14cf0*/  @P4 STG.E.U16 desc[UR20][R6.64+0xe0], R146 ;  /* 0x0000e09206004986 */ /* 0x000fe2000c101514 */
[----:B------:R-:W-:-:S02]  /*14d00*/  ISETP.GT.AND P4, PT, R0, 0x78, P1 ;  /* 0x000000780000780c */ /* 0x000fc40000f84270 */
[----:B------:R-:W-:Y:S02]  /*14d10*/  F2FP.BF16.F32.PACK_AB R149, RZ, R149 ;  /* 0x00000095ff95723e */ /* 0x000fe400000010ff */
[----:B------:R-:W-:Y:S01]  /*14d20*/  ISETP.GT.AND P2, PT, R14, 0xc0, PT ;  /* 0x000000c00e00780c */ /* 0x000fe20003f44270 */
[----:B------:R-:W-:Y:S01]  /*14d30*/  @P5 STG.E.U16 desc[UR20][R6.64+0xe2], R147 ;  /* 0x0000e29306005986 */ /* 0x000fe2000c101514 */
[----:B-1----:R-:W-:Y:S02]  /*14d40*/  MOV R9, UR14 ;  /* 0x0000000e00097c02 */ /* 0x002fe40008000f00 */
[----:B------:R-:W-:Y:S01]  /*14d50*/  ISETP.GT.AND P1, PT, R0, 0x79, P1 ;  /* 0x000000790000780c */ /* 0x000fe20000f24270 */
[----:B------:R-:W-:Y:S01]  /*14d60*/  @P3 STG.E.U16 desc[UR20][R4.64+0xf2], R149 ;  /* 0x0000f29504003986 */ /* 0x000fe2000c101514 */
[----:B------:R-:W-:Y:S01]  /*14d70*/  F2FP.BF16.F32.PACK_AB R148, RZ, R148 ;  /* 0x00000094ff94723e */ /* 0x000fe200000010ff */
[----:B------:R-:W-:Y:S01]  /*14d80*/  FMUL R150, R150, UR11 ;  /* 0x0000000b96967c20 */ /* 0x000fe20008400000 */
[----:B------:R-:W-:Y:S01]  /*14d90*/  ISETP.GT.AND P3, PT, R0, RZ, P2 ;  /* 0x000000ff0000720c */ /* 0x000fe20001764270 */
[----:B------:R-:W-:Y:S01]  /*14da0*/  FMUL R151, R151, UR11 ;  /* 0x0000000b97977c20 */ /* 0x000fe20008400000 */
[----:B------:R-:W-:Y:S01]  /*14db0*/  UIMAD UR6, UR15, 0x180, URZ ;  /* 0x000001800f0678a4 */ /* 0x000fe2000f8e023f */
[----:B------:R-:W-:Y:S01]  /*14dc0*/  FMUL R24, R24, UR11 ;  /* 0x0000000b18187c20 */ /* 0x000fe20008400000 */
[----:B------:R-:W-:Y:S01]  /*14dd0*/  IMAD.WIDE.U32 R2, R9, 0x180, R2 ;  /* 0x0000018009027825 */ /* 0x000fe200078e0002 */
[----:B------:R1:W-:Y:S01]  /*14de0*/  @P6 STG.E.U16 desc[UR20][R4.64+0xf0], R148 ;  /* 0x0000f09404006986 */ /* 0x0003e2000c101514 */
[----:B------:R-:W-:-:S02]  /*14df0*/  F2FP.BF16.F32.PACK_AB R150, RZ, R150 ;  /* 0x00000096ff96723e */ /* 0x000fc400000010ff */
[----:B------:R-:W-:Y:S01]  /*14e00*/  F2FP.BF16.F32.PACK_AB R151, RZ, R151 ;  /* 0x00000097ff97723e */ /* 0x000fe200000010ff */
[----:B------:R-:W-:Y:S01]  /*14e10*/  VIADD R3, R3, UR6 ;  /* 0x0000000603037c36 */ /* 0x000fe20008000000 */
[----:B------:R-:W-:Y:S02]  /*14e20*/  ISETP.GT.AND P5, PT, R0, 0x1, P2 ;  /* 0x000000010000780c */ /* 0x000fe400017a4270 */
[----:B------:R-:W-:Y:S01]  /*14e30*/  F2FP.BF16.F32.PACK_AB R24, RZ, R24 ;  /* 0x00000018ff18723e */ /* 0x000fe200000010ff */
[----:B------:R-:W-:Y:S01]  /*14e40*/  FMUL R25, R25, UR11 ;  /* 0x0000000b19197c20 */ /* 0x000fe20008400000 */
[----:B-1----:R-:W-:Y:S02]  /*14e50*/  @P4 IMAD.MOV.U32 R4, RZ, RZ, R6 ;  /* 0x000000ffff044224 */ /* 0x002fe400078e0006 */
[----:B------:R-:W-:Y:S01]  /*14e60*/  @P4 IMAD.MOV.U32 R5, RZ, RZ, R7 ;  /* 0x000000ffff054224 */ /* 0x000fe200078e0007 */
[----:B------:R-:W-:-:S04]  /*14e70*/  ISETP.GT.AND P0, PT, R14, 0xc8, PT ;  /* 0x000000c80e00780c */ /* 0x000fc80003f04270 */
[----:B------:R1:W-:Y:S01]  /*14e80*/  @P4 STG.E.U16 desc[UR20][R4.64+0xf0], R150 ;  /* 0x0000f09604004986 */ /* 0x0003e2000c101514 */
[----:B------:R-:W-:-:S03]  /*14e90*/  F2FP.BF16.F32.PACK_AB R25, RZ, R25 ;  /* 0x00000019ff19723e */ /* 0x000fc600000010ff */
[----:B------:R2:W-:Y:S04]  /*14ea0*/  @P1 STG.E.U16 desc[UR20][R6.64+0xf2], R151 ;  /* 0x0000f29706001986 */ /* 0x0005e8000c101514 */
[----:B------:R-:W-:Y:S01]  /*14eb0*/  @P3 STG.E.U16 desc[UR20][R2.64], R24 ;  /* 0x0000001802003986 */ /* 0x000fe2000c101514 */
[----:B------:R-:W-:Y:S01]  /*14ec0*/  ISETP.GT.AND P3, PT, R0, RZ, P0 ;  /* 0x000000ff0000720c */ /* 0x000fe20000764270 */
[----:B------:R-:W-:Y:S01]  /*14ed0*/  FMUL R26, R26, UR11 ;  /* 0x0000000b1a1a7c20 */ /* 0x000fe20008400000 */
[----:B-1----:R-:W-:Y:S01]  /*14ee0*/  IADD3 R4, P1, R2, UR9, RZ ;  /* 0x0000000902047c10 */ /* 0x002fe2000ff3e0ff */
[----:B------:R-:W-:Y:S01]  /*14ef0*/  @P5 STG.E.U16 desc[UR20][R2.64+0x2], R25 ;  /* 0x0000021902005986 */ /* 0x000fe2000c101514 */
[C---:B------:R-:W-:Y:S02]  /*14f00*/  ISETP.GT.AND P6, PT, R0.reuse, 0x1, P0 ;  /* 0x000000010000780c */ /* 0x040fe400007c4270 */
[----:B------:R-:W-:Y:S01]  /*14f10*/  ISETP.GT.AND P5, PT, R0, 0x8, P2 ;  /* 0x000000080000780c */ /* 0x000fe200017a4270 */
[----:B------:R-:W-:Y:S01]  /*14f20*/  FMUL R27, R27, UR11 ;  /* 0x0000000b1b1b7c20 */ /* 0x000fe20008400000 */
[----:B------:R-:W-:-:S02]  /*14f30*/  F2FP.BF16.F32.PACK_AB R26, RZ, R26 ;  /* 0x0000001aff1a723e */ /* 0x000fc400000010ff */
[----:B------:R-:W-:Y:S02]  /*14f40*/  IADD3.X R5, R3, UR8, RZ, P1, !PT ;  /* 0x0000000803057c10 */ /* 0x000fe40008ffe4ff */
[----:B------:R-:W-:Y:S01]  /*14f50*/  ISETP.GT.AND P4, PT, R0, 0x9, P2 ;  /* 0x000000090000780c */ /* 0x000fe20001784270 */
[----:B------:R-:W-:Y:S01]  /*14f60*/  FMUL R28, R28, UR11 ;  /* 0x0000000b1c1c7c20 */ /* 0x000fe20008400000 */
[----:B------:R-:W-:Y:S01]  /*14f70*/  FMUL R29, R29, UR11 ;  /* 0x0000000b1d1d7c20 */ /* 0x000fe20008400000 */
[----:B------:R-:W-:Y:S01]  /*14f80*/  @P3 STG.E.U16 desc[UR20][R4.64], R26 ;  /* 0x0000001a04003986 */ /* 0x000fe2000c101514 */
[----:B------:R-:W-:Y:S02]  /*14f90*/  F2FP.BF16.F32.PACK_AB R27, RZ, R27 ;  /* 0x0000001bff1b723e */ /* 0x000fe400000010ff */
[----:B------:R-:W-:Y:S02]  /*14fa0*/  ISETP.GT.AND P3, PT, R0, 0x8, P0 ;  /* 0x000000080000780c */ /* 0x000fe40000764270 */
[----:B------:R-:W-:Y:S01]  /*14fb0*/  F2FP.BF16.F32.PACK_AB R28, RZ, R28 ;  /* 0x0000001cff1c723e */ /* 0x000fe200000010ff */
[----:B------:R-:W-:Y:S01]  /*14fc0*/  FMUL R30, R30, UR11 ;  /* 0x0000000b1e1e7c20 */ /* 0x000fe20008400000 */
[----:B------:R-:W-:Y:S01]  /*14fd0*/  F2FP.BF16.F32.PACK_AB R29, RZ, R29 ;  /* 0x0000001dff1d723e */ /* 0x000fe200000010ff */
[----:B------:R-:W-:Y:S01]  /*14fe0*/  @P6 STG.E.U16 desc[UR20][R4.64+0x2], R27 ;  /* 0x0000021b04006986 */ /* 0x000fe2000c101514 */
[----:B------:R-:W-:-:S03]  /*14ff0*/  ISETP.GT.AND P6, PT, R0, 0x9, P0 ;  /* 0x000000090000780c */ /* 0x000fc600007c4270 */
[----:B------:R-:W-:Y:S01]  /*15000*/  @P5 STG.E.U16 desc[UR20][R2.64+0x10], R28 ;  /* 0x0000101c02005986 */ /* 0x000fe2000c101514 */
[C---:B------:R-:W-:Y:S01]  /*15010*/  ISETP.GT.AND P5, PT, R0.reuse, 0x10, P2 ;  /* 0x000000100000780c */ /* 0x040fe200017a4270 */
[----:B------:R-:W-:Y:S01]  /*15020*/  FMUL R31, R31, UR11 ;  /* 0x0000000b1f1f7c20 */ /* 0x000fe20008400000 */
[----:B------:R-:W-:Y:S01]  /*15030*/  F2FP.BF16.F32.PACK_AB R30, RZ, R30 ;  /* 0x0000001eff1e723e */ /* 0x000fe200000010ff */
[----:B------:R-:W-:Y:S01]  /*15040*/  @P4 STG.E.U16 desc[UR20][R2.64+0x12], R29 ;  /* 0x0000121d02004986 */ /* 0x000fe2000c101514 */
[----:B------:R-:W-:Y:S01]  /*15050*/  ISETP.GT.AND P4, PT, R0, 0x11, P2 ;  /* 0x000000110000780c */ /* 0x000fe20001784270 */
[----:B------:R-:W-:Y:S01]  /*15060*/  FMUL R32, R32, UR11 ;  /* 0x0000000b20207c20 */ /* 0x000fe20008400000 */
[----:B------:R-:W-:Y:S01]  /*15070*/  FMUL R33, R33, UR11 ;  /* 0x0000000b21217c20 */ /* 0x000fe20008400000 */
[----:B------:R-:W-:Y:S01]  /*15080*/  @P3 STG.E.U16 desc[UR20][R4.64+0x10], R30 ;  /* 0x0000101e04003986 */ /* 0x000fe2000c101514 */
[----:B------:R-:W-:Y:S02]  /*15090*/  F2FP.BF16.F32.PACK_AB R31, RZ, R31 ;  /* 0x0000001fff1f723e */ /* 0x000fe400000010ff */
[----:B------:R-:W-:-:S02]  /*150a0*/  ISETP.GT.AND P3, PT, R0, 0x10, P0 ;  /* 0x000000100000780c */ /* 0x000fc40000764270 */
[----:B------:R-:W-:Y:S01]  /*150b0*/  F2FP.BF16.F32.PACK_AB R32, RZ, R32 ;  /* 0x00000020ff20723e */ /* 0x000fe200000010ff */
[----:B------:R-:W-:Y:S01]  /*150c0*/  FMUL R34, R34, UR11 ;  /* 0x0000000b22227c20 */ /* 0x000fe20008400000 */
[----:B------:R-:W-:Y:S01]  /*150d0*/  F2FP.BF16.F32.PACK_AB R33, RZ, R33 ;  /* 0x00000021ff21723e */ /* 0x000fe200000010ff */
[----:B------:R-:W-:Y:S01]  /*150e0*/  @P6 STG.E.U16 desc[UR20][R4.64+0x12], R31 ;  /* 0x0000121f04006986 */ /* 0x000fe2000c101514 */
[----:B------:R-:W-:-:S03]  /*150f0*/  ISETP.GT.AND P6, PT, R0, 0x11, P0 ;  /* 0x000000110000780c */ /* 0x000fc600007c4270 */
[----:B------:R-:W-:Y:S01]  /*15100*/  @P5 STG.E.U16 desc[UR20][R2.64+0x20], R32 ;  /* 0x0000202002005986 */ /* 0x000fe2000c101514 */
[----:B------:R-:W-:-:S03]  /*15110*/  F2FP.BF16.F32.PACK_AB R34, RZ, R34 ;  /* 0x00000022ff22723e */ /* 0x000fc600000010ff */
[----:B------:R-:W-:Y:S01]  /*15120*/  @P4 STG.E.U16 desc[UR20][R2.64+0x22], R33 ;  /* 0x0000222102004986 */ /* 0x000fe2000c101514 */
[C---:B------:R-:W-:Y:S01]  /*15130*/  ISETP.GT.AND P4, PT, R0.reuse, 0x18, P2 ;  /* 0x000000180000780c */ /* 0x040fe20001784270 */
[----:B------:R-:W-:Y:S01]  /*15140*/  FMUL R35, R35, UR11 ;  /* 0x0000000b23237c20 */ /* 0x000fe20008400000 */
[----:B------:R-:W-:Y:S01]  /*15150*/  ISETP.GT.AND P5, PT, R0, 0x19, P2 ;  /* 0x000000190000780c */ /* 0x000fe200017a4270 */
[----:B------:R-:W-:Y:S01]  /*15160*/  FMUL R36, R36, UR11 ;  /* 0x0000000b24247c20 */ /* 0x000fe20008400000 */
[----:B------:R-:W-:Y:S01]  /*15170*/  FMUL R37, R37, UR11 ;  /* 0x0000000b25257c20 */ /* 0x000fe20008400000 */
[----:B------:R-:W-:Y:S01]  /*15180*/  @P3 STG.E.U16 desc[UR20][R4.64+0x20], R34 ;  /* 0x0000202204003986 */ /* 0x000fe2000c101514 */
[----:B------:R-:W-:Y:S02]  /*15190*/  ISETP.GT.AND P3, PT, R0, 0x18, P0 ;  /* 0x000000180000780c */ /* 0x000fe40000764270 */
[----:B------:R-:W-:Y:S01]  /*151a0*/  F2FP.BF16.F32.PACK_AB R35, RZ, R35 ;  /* 0x00000023ff23723e */ /* 0x000fe200000010ff */
[----:B------:R-:W-:Y:S01]  /*151b0*/  FMUL R38, R38, UR11 ;  /* 0x0000000b26267c20 */ /* 0x000fe20008400000 */
[----:B------:R-:W-:-:S02]  /*151c0*/  F2FP.BF16.F32.PACK_AB R36, RZ, R36 ;  /* 0x00000024ff24723e */ /* 0x000fc400000010ff */
[----:B------:R-:W-:Y:S01]  /*151d0*/  F2FP.BF16.F32.PACK_AB R37, RZ, R37 ;  /* 0x00000025ff25723e */ /* 0x000fe200000010ff */
[----:B------:R-:W-:Y:S01]  /*151e0*/  @P6 STG.E.U16 desc[UR20][R4.64+0x22], R35 ;  /* 0x0000222304006986 */ /* 0x000fe2000c101514 */
[----:B------:R-:W-:-:S03]  /*151f0*/  F2FP.BF16.F32.PACK_AB R38, RZ, R38 ;  /* 0x00000026ff26723e */ /* 0x000fc600000010ff */
[----:B------:R-:W-:Y:S01]  /*15200*/  @P4 STG.E.U16 desc[UR20][R2.64+0x30], R36 ;  /* 0x0000302402004986 */ /* 0x000fe2000c101514 */
[C---:B------:R-:W-:Y:S02]  /*15210*/  ISETP.GT.AND P4, PT, R0.reuse, 0x19, P0 ;  /* 0x000000190000780c */ /* 0x040fe40000784270 */
[C---:B------:R-:W-:Y:S01]  /*15220*/  ISETP.GT.AND P6, PT, R0.reuse, 0x20, P2 ;  /* 0x000000200000780c */ /* 0x040fe200017c4270 */
[----:B------:R-:W-:Y:S01]  /*15230*/  @P5 STG.E.U16 desc[UR20][R2.64+0x32], R37 ;  /* 0x0000322502005986 */ /* 0x000fe2000c101514 */
[----:B------:R-:W-:Y:S01]  /*15240*/  ISETP.GT.AND P5, PT, R0, 0x21, P2 ;  /* 0x000000210000780c */ /* 0x000fe200017a4270 */
[----:B------:R-:W-:Y:S01]  /*15250*/  FMUL R39, R39, UR11 ;  /* 0x0000000b27277c20 */ /* 0x000fe20008400000 */
[----:B------:R-:W-:Y:S01]  /*15260*/  FMUL R40, R40, UR11 ;  /* 0x0000000b28287c20 */ /* 0x000fe20008400000 */
[----:B------:R-:W-:Y:S01]  /*15270*/  FMUL R41, R41, UR11 ;  /* 0x0000000b29297c20 */ /* 0x000fe20008400000 */
[----:B------:R-:W-:Y:S01]  /*15280*/  @P3 STG.E.U16 desc[UR20][R4.64+0x30], R38 ;  /* 0x0000302604003986 */ /* 0x000fe2000c101514 */
[----:B------:R-:W-:Y:S01]  /*15290*/  ISETP.GT.AND P3, PT, R0, 0x20, P0 ;  /* 0x000000200000780c */ /* 0x000fe20000764270 */
[----:B------:R-:W-:Y:S01]  /*152a0*/  FMUL R42, R42, UR11 ;  /* 0x0000000b2a2a7c20 */ /* 0x000fe20008400000 */
[----:B------:R-:W-:-:S02]  /*152b0*/  F2FP.BF16.F32.PACK_AB R39, RZ, R39 ;  /* 0x00000027ff27723e */ /* 0x000fc400000010ff */
[----:B------:R-:W-:Y:S02]  /*152c0*/  F2FP.BF16.F32.PACK_AB R40, RZ, R40 ;  /* 0x00000028ff28723e */ /* 0x000fe400000010ff */
[----:B------:R-:W-:Y:S01]  /*152d0*/  F2FP.BF16.F32.PACK_AB R41, RZ, R41 ;  /* 0x00000029ff29723e */ /* 0x000fe200000010ff */
[----:B------:R-:W-:Y:S01]  /*152e0*/  @P4 STG.E.U16 desc[UR20][R4.64+0x32], R39 ;  /* 0x0000322704004986 */ /* 0x000fe2000c101514 */
[----:B------:R-:W-:Y:S02]  /*152f0*/  F2FP.BF16.F32.PACK_AB R42, RZ, R42 ;  /* 0x0000002aff2a723e */ /* 0x000fe400000010ff */
        /* <DEDUP_REMOVED lines=31> */
[----:B------:R-:W-:-:S03]  /*154f0*/  F2FP.BF16.F32.PACK_AB R50, RZ, R50 ;  /* 0x00000032ff32723e */ /* 0x000fc600000010ff */
[----:B------:R-:W-:Y:S01]  /*15500*/  @P6 STG.E.U16 desc[UR20][R2.64+0x60], R48 ;  /* 0x0000603002006986 */ /* 0x000fe2000c101514 */
[----:B--2---:R-:W-:-:S03]  /*15510*/  IADD3.X R7, R3, UR8, RZ, P1, !PT ;  /* 0x0000000803077c10 */ /* 0x004fc60008ffe4ff */
[----:B------:R-:W-:Y:S01]  /*15520*/  @P5 STG.E.U16 desc[UR20][R2.64+0x62], R49 ;  /* 0x0000623102005986 */ /* 0x000fe2000c101514 */
[C---:B------:R-:W-:Y:S02]  /*15530*/  ISETP.GT.AND P5, PT, R0.reuse, 0x31, P0 ;  /* 0x000000310000780c */ /* 0x040fe400007a4270 */
[C---:B------:R-:W-:Y:S01]  /*15540*/  ISETP.GT.AND P1, PT, R0.reuse, 0x38, P0 ;  /* 0x000000380000780c */ /* 0x040fe20000724270 */
[----:B------:R1:W-:Y:S01]  /*15550*/  @P3 STG.E.U16 desc[UR20][R4.64+0x60], R50 ;  /* 0x0000603204003986 */ /* 0x0003e2000c101514 */
[C---:B------:R-:W-:Y:S02]  /*15560*/  ISETP.GT.AND P3, PT, R0.reuse, 0x39, P0 ;  /* 0x000000390000780c */ /* 0x040fe40000764270 */
[C---:B------:R-:W-:Y:S01]  /*15570*/  ISETP.GT.AND P6, PT, R0.reuse, 0x38, P2 ;  /* 0x000000380000780c */ /* 0x040fe200017c4270 */
[----:B------:R-:W-:Y:S01]  /*15580*/  FMUL R51, R51, UR11 ;  /* 0x0000000b33337c20 */ /* 0x000fe20008400000 */
[----:B------:R-:W-:Y:S01]  /*15590*/  ISETP.GT.AND P4, PT, R0, 0x39, P2 ;  /* 0x000000390000780c */ /* 0x000fe20001784270 */
[----:B------:R-:W-:Y:S01]  /*155a0*/  FMUL R52, R52, UR11 ;  /* 0x0000000b34347c20 */ /* 0x000fe20008400000 */
[----:B------:R-:W-:Y:S01]  /*155b0*/  FMUL R53, R53, UR11 ;  /* 0x0000000b35357c20 */ /* 0x000fe20008400000 */
[----:B------:R-:W-:Y:S01]  /*155c0*/  FMUL R54, R54, UR11 ;  /* 0x0000000b36367c20 */ /* 0x000fe20008400000 */
[----:B------:R-:W-:Y:S01]  /*155d0*/  FMUL R55, R55, UR11 ;  /* 0x0000000b37377c20 */ /* 0x000fe20008400000 */
[----:B------:R-:W-:Y:S01]  /*155e0*/  F2FP.BF16.F32.PACK_AB R51, RZ, R51 ;  /* 0x00000033ff33723e */ /* 0x000fe200000010ff */
[----:B------:R-:W-:Y:S01]  /*155f0*/  @P5 IMAD.MOV.U32 R6, RZ, RZ, R4 ;  /* 0x000000ffff065224 */ /* 0x000fe200078e0004 */
[----:B------:R-:W-:Y:S01]  /*15600*/  F2FP.BF16.F32.PACK_AB R52, RZ, R52 ;  /* 0x00000034ff34723e */ /* 0x000fe200000010ff */
[--C-:B-1----:R-:W-:Y:S01]  /*15610*/  @P1 IMAD.MOV.U32 R5, RZ, RZ, R7.reuse ;  /* 0x000000ffff051224 */ /* 0x102fe200078e0007 */
[----:B------:R-:W-:Y:S01]  /*15620*/  F2FP.BF16.F32.PACK_AB R53, RZ, R53 ;  /* 0x00000035ff35723e */ /* 0x000fe200000010ff */
[C---:B------:R-:W-:Y:S01]  /*15630*/  VIADD R8, R2.reuse, UR9 ;  /* 0x0000000902087c36 */ /* 0x040fe20008000000 */
[----:B------:R-:W-:Y:S01]  /*15640*/  F2FP.BF16.F32.PACK_AB R54, RZ, R54 ;  /* 0x00000036ff36723e */ /* 0x000fe200000010ff */
[----:B------:R-:W-:Y:S01]  /*15650*/  @P3 IMAD.MOV.U32 R9, RZ, RZ, R7 ;  /* 0x000000ffff093224 */ /* 0x000fe200078e0007 */
[----:B------:R-:W-:Y:S01]  /*15660*/  IADD3 R4, R2, UR9, RZ ;  /* 0x0000000902047c10 */ /* 0x000fe2000fffe0ff */
[----:B------:R-:W-:Y:S01]  /*15670*/  @P5 STG.E.U16 desc[UR20][R6.64+0x62], R51 ;  /* 0x0000623306005986 */ /* 0x000fe2000c101514 */
[----:B------:R-:W-:-:S03]  /*15680*/  F2FP.BF16.F32.PACK_AB R55, RZ, R55 ;  /* 0x00000037ff37723e */ /* 0x000fc600000010ff */
[----:B------:R-:W-:Y:S04]  /*15690*/  @P6 STG.E.U16 desc[UR20][R2.64+0x70], R52 ;  /* 0x0000703402006986 */ /* 0x000fe8000c101514 */
[----:B------:R-:W-:Y:S04]  /*156a0*/  @P4 STG.E.U16 desc[UR20][R2.64+0x72], R53 ;  /* 0x0000723502004986 */ /* 0x000fe8000c101514 */
[----:B------:R1:W-:Y:S01]  /*156b0*/  @P1 STG.E.U16 desc[UR20][R4.64+0x70], R54 ;  /* 0x0000703604001986 */ /* 0x0003e2000c101514 */
[----:B------:R-:W-:-:S03]  /*156c0*/  ISETP.GT.AND P1, PT, R0, 0x40, P0 ;  /* 0x000000400000780c */ /* 0x000fc60000724270 */
[----:B------:R2:W-:Y:S01]  /*156d0*/  @P3 STG.E.U16 desc[UR20][R8.64+0x72], R55 ;  /* 0x0000723708003986 */ /* 0x0005e2000c101514 */
[C---:B------:R-:W-:Y:S02]  /*156e0*/  ISETP.GT.AND P3, PT, R0.reuse, 0x41, P0 ;  /* 0x000000410000780c */ /* 0x040fe40000764270 */
[C---:B------:R-:W-:Y:S02]  /*156f0*/  ISETP.GT.AND P4, PT, R0.reuse, 0x40, P2 ;  /* 0x000000400000780c */ /* 0x040fe40001784270 */
[----:B------:R-:W-:Y:S01]  /*15700*/  ISETP.GT.AND P5, PT, R0, 0x41, P2 ;  /* 0x000000410000780c */ /* 0x000fe200017a4270 */
[----:B------:R-:W-:Y:S01]  /*15710*/  FMUL R56, R56, UR11 ;  /* 0x0000000b38387c20 */ /* 0x000fe20008400000 */
[----:B------:R-:W-:Y:S01]  /*15720*/  FMUL R57, R57, UR11 ;  /* 0x0000000b39397c20 */ /* 0x000fe20008400000 */
[----:B------:R-:W-:Y:S01]  /*15730*/  FMUL R58, R58, UR11 ;  /* 0x0000000b3a3a7c20 */ /* 0x000fe20008400000 */
[----:B------:R-:W-:Y:S02]  /*15740*/  FMUL R59, R59, UR11 ;  /* 0x0000000b3b3b7c20 */ /* 0x000fe40008400000 */
[----:B------:R-:W-:Y:S01]  /*15750*/  F2FP.BF16.F32.PACK_AB R56, RZ, R56 ;  /* 0x00000038ff38723e */ /* 0x000fe200000010ff */
[----:B-1----:R-:W-:Y:S01]  /*15760*/  @P1 IMAD.MOV.U32 R5, RZ, RZ, R7 ;  /* 0x000000ffff051224 */ /* 0x002fe200078e0007 */
[----:B------:R-:W-:-:S02]  /*15770*/  F2FP.BF16.F32.PACK_AB R57, RZ, R57 ;  /* 0x00000039ff39723e */ /* 0x000fc400000010ff */
[----:B------:R-:W-:Y:S02]  /*15780*/  F2FP.BF16.F32.PACK_AB R58, RZ, R58 ;  /* 0x0000003aff3a723e */ /* 0x000fe400000010ff */
[----:B------:R-:W-:Y:S02]  /*15790*/  F2FP.BF16.F32.PACK_AB R59, RZ, R59 ;  /* 0x0000003bff3b723e */ /* 0x000fe400000010ff */
[----:B--2---:R-:W-:Y:S01]  /*157a0*/  @P3 MOV R9, R7 ;  /* 0x0000000700093202 */ /* 0x004fe20000000f00 */
        /* <DEDUP_REMOVED lines=13> */
[--C-:B-1----:R-:W-:Y:S01]  /*15880*/  @P1 IMAD.MOV.U32 R5, RZ, RZ, R7.reuse ;  /* 0x000000ffff051224 */ /* 0x102fe200078e0007 */
[----:B------:R-:W-:Y:S01]  /*15890*/  F2FP.BF16.F32.PACK_AB R61, RZ, R61 ;  /* 0x0000003dff3d723e */ /* 0x000fe200000010ff */
[----:B--2---:R-:W-:Y:S01]  /*158a0*/  @P3 IMAD.MOV.U32 R9, RZ, RZ, R7 ;  /* 0x000000ffff093224 */ /* 0x004fe200078e0007 */
[----:B------:R-:W-:-:S02]  /*158b0*/  F2FP.BF16.F32.PACK_AB R62, RZ, R62 ;  /* 0x0000003eff3e723e */ /* 0x000fc400000010ff */
[----:B------:R-:W-:Y:S01]  /*158c0*/  F2FP.BF16.F32.PACK_AB R63, RZ, R63 ;  /* 0x0000003fff3f723e */ /* 0x000fe200000010ff */
[----:B------:R-:W-:Y:S01]  /*158d0*/  @P4 STG.E.U16 desc[UR20][R2.64+0x90], R60 ;  /* 0x0000903c02004986 */ /* 0x000fe2000c101514 */
[----:B------:R-:W-:-:S03]  /*158e0*/  ISETP.GT.AND P4, PT, R0, 0x50, P2 ;  /* 0x000000500000780c */ /* 0x000fc60001784270 */
[----:B------:R-:W-:Y:S01]  /*158f0*/  @P5 STG.E.U16 desc[UR20][R2.64+0x92], R61 ;  /* 0x0000923d02005986 */ /* 0x000fe2000c101514 */
[----:B------:R-:W-:-:S03]  /*15900*/  FMUL R64, R64, UR11 ;  /* 0x0000000b40407c20 */ /* 0x000fc60008400000 */
[----:B------:R1:W-:Y:S01]  /*15910*/  @P1 STG.E.U16 desc[UR20][R4.64+0x90], R62 ;  /* 0x0000903e04001986 */ /* 0x0003e2000c101514 */
[----:B------:R-:W-:-:S03]  /*15920*/  ISETP.GT.AND P1, PT, R0, 0x50, P0 ;  /* 0x000000500000780c */ /* 0x000fc60000724270 */
[----:B------:R2:W-:Y:S01]  /*15930*/  @P3 STG.E.U16 desc[UR20][R8.64+0x92], R63 ;  /* 0x0000923f08003986 */ /* 0x0005e2000c101514 */
        /* <DEDUP_REMOVED lines=8> */
[----:B------:R-:W-:Y:S01]  /*159c0*/  ISETP.GT.AND P4, PT, R0, 0x58, P2 ;  /* 0x000000580000780c */ /* 0x000fe20001784270 */
[--C-:B-1----:R-:W-:Y:S01]  /*159d0*/  @P1 IMAD.MOV.U32 R5, RZ, RZ, R7.reuse ;  /* 0x000000ffff051224 */ /* 0x102fe200078e0007 */
[----:B------:R-:W-:Y:S01]  /*159e0*/  F2FP.BF16.F32.PACK_AB R66, RZ, R66 ;  /* 0x00000042ff42723e */ /* 0x000fe200000010ff */
[----:B--2---:R-:W-:Y:S01]  /*159f0*/  @P3 IMAD.MOV.U32 R9, RZ, RZ, R7 ;  /* 0x000000ffff093224 */ /* 0x004fe200078e0007 */
[----:B------:R-:W-:Y:S01]  /*15a00*/  F2FP.BF16.F32.PACK_AB R67, RZ, R67 ;  /* 0x00000043ff43723e */ /* 0x000fe200000010ff */
[----:B------:R-:W-:Y:S01]  /*15a10*/  FMUL R68, R68, UR11 ;  /* 0x0000000b44447c20 */ /* 0x000fe20008400000 */
[----:B------:R-:W-:Y:S04]  /*15a20*/  @P5 STG.E.U16 desc[UR20][R2.64+0xa2], R65 ;  /* 0x0000a24102005986 */ /* 0x000fe8000c101514 */
[----:B------:R1:W-:Y:S01]  /*15a30*/  @P1 STG.E.U16 desc[UR20][R4.64+0xa0], R66 ;  /* 0x0000a04204001986 */ /* 0x0003e2000c101514 */
[----:B------:R-:W-:-:S02]  /*15a40*/  ISETP.GT.AND P1, PT, R0, 0x58, P0 ;  /* 0x000000580000780c */ /* 0x000fc40000724270 */
[----:B------:R-:W-:Y:S01]  /*15a50*/  F2FP.BF16.F32.PACK_AB R68, RZ, R68 ;  /* 0x00000044ff44723e */ /* 0x000fe200000010ff */
[----:B------:R2:W-:Y:S01]  /*15a60*/  @P3 STG.E.U16 desc[UR20][R8.64+0xa2], R67 ;  /* 0x0000a24308003986 */ /* 0x0005e2000c101514 */
[C---:B------:R-:W-:Y:S02]  /*15a70*/  ISETP.GT.AND P3, PT, R0.reuse, 0x59, P0 ;  /* 0x000000590000780c */ /* 0x040fe40000764270 */
[C---:B------:R-:W-:Y:S01]  /*15a80*/  ISETP.GT.AND P5, PT, R0.reuse, 0x59, P2 ;  /* 0x000000590000780c */ /* 0x040fe200017a4270 */
[----:B------:R-:W-:Y:S01]  /*15a90*/  FMUL R69, R69, UR11 ;  /* 0x0000000b45457c20 */ /* 0x000fe20008400000 */
[----:B------:R-:W-:Y:S01]  /*15aa0*/  @P4 STG.E.U16 desc[UR20][R2.64+0xb0], R68 ;  /* 0x0000b04402004986 */ /* 0x000fe2000c101514 */
[----:B------:R-:W-:Y:S01]  /*15ab0*/  ISETP.GT.AND P4, PT, R0, 0x60, P2 ;  /* 0x000000600000780c */ /* 0x000fe20001784270 */
[----:B------:R-:W-:Y:S01]  /*15ac0*/  FMUL R70, R70, UR11 ;  /* 0x0000000b46467c20 */ /* 0x000fe20008400000 */
[----:B------:R-:W-:Y:S01]  /*15ad0*/  FMUL R71, R71, UR11 ;  /* 0x0000000b47477c20 */ /* 0x000fe20008400000 */
[----:B------:R-:W-:Y:S01]  /*15ae0*/  FMUL R72, R72, UR11 ;  /* 0x0000000b48487c20 */ /* 0x000fe20008400000 */
[----:B------:R-:W-:-:S02]  /*15af0*/  F2FP.BF16.F32.PACK_AB R69, RZ, R69 ;  /* 0x00000045ff45723e */ /* 0x000fc400000010ff */
[----:B------:R-:W-:Y:S02]  /*15b00*/  F2FP.BF16.F32.PACK_AB R70, RZ, R70 ;  /* 0x00000046ff46723e */ /* 0x000fe400000010ff */
[----:B-1----:R-:W-:Y:S01]  /*15b10*/  @P1 MOV R5, R7 ;  /* 0x0000000700051202 */ /* 0x002fe20000000f00 */
[----:B--2---:R-:W-:Y:S01]  /*15b20*/  @P3 IMAD.MOV.U32 R9, RZ, RZ, R7 ;  /* 0x000000ffff093224 */ /* 0x004fe200078e0007 */
[----:B------:R-:W-:Y:S01]  /*15b30*/  F2FP.BF16.F32.PACK_AB R71, RZ, R71 ;  /* 0x00000047ff47723e */ /* 0x000fe200000010ff */
[----:B------:R-:W-:Y:S01]  /*15b40*/  @P5 STG.E.U16 desc[UR20][R2.64+0xb2], R69 ;  /* 0x0000b24502005986 */ /* 0x000fe2000c101514 */
[----:B------:R-:W-:Y:S02]  /*15b50*/  F2FP.BF16.F32.PACK_AB R72, RZ, R72 ;  /* 0x00000048ff48723e */ /* 0x000fe400000010ff */
[----:B------:R-:W-:Y:S01]  /*15b60*/  ISETP.GT.AND P5, PT, R0, 0x61, P2 ;  /* 0x000000610000780c */ /* 0x000fe200017a4270 */
[----:B------:R1:W-:Y:S01]  /*15b70*/  @P1 STG.E.U16 desc[UR20][R4.64+0xb0], R70 ;  /* 0x0000b04604001986 */ /* 0x0003e2000c101514 */
[----:B------:R-:W-:-:S03]  /*15b80*/  FMUL R73, R73, UR11 ;  /* 0x0000000b49497c20 */ /* 0x000fc60008400000 */
[----:B------:R2:W-:Y:S01]  /*15b90*/  @P3 STG.E.U16 desc[UR20][R8.64+0xb2], R71 ;  /* 0x0000b24708003986 */ /* 0x0005e2000c101514 */
[----:B------:R-:W-:-:S03]  /*15ba0*/  ISETP.GT.AND P3, PT, R0, 0x60, P0 ;  /* 0x000000600000780c */ /* 0x000fc60000764270 */
[----:B------:R-:W-:Y:S01]  /*15bb0*/  @P4 STG.E.U16 desc[UR20][R2.64+0xc0], R72 ;  /* 0x0000c04802004986 */ /* 0x000fe2000c101514 */
[----:B------:R-:W-:Y:S02]  /*15bc0*/  ISETP.GT.AND P4, PT, R0, 0x61, P0 ;  /* 0x000000610000780c */ /* 0x000fe40000784270 */
[----:B------:R-:W-:Y:S01]  /*15bd0*/  F2FP.BF16.F32.PACK_AB R73, RZ, R73 ;  /* 0x00000049ff49723e */ /* 0x000fe200000010ff */
[----:B------:R-:W-:Y:S01]  /*15be0*/  FMUL R74, R74, UR11 ;  /* 0x0000000b4a4a7c20 */ /* 0x000fe20008400000 */
[----:B------:R-:W-:Y:S01]  /*15bf0*/  FMUL R75, R75, UR11 ;  /* 0x0000000b4b4b7c20 */ /* 0x000fe20008400000 */
[C---:B------:R-:W-:Y:S02]  /*15c00*/  ISETP.GT.AND P1, PT, R0.reuse, 0x69, P2 ;  /* 0x000000690000780c */ /* 0x040fe40001724270 */
[----:B------:R-:W-:Y:S01]  /*15c10*/  @P5 STG.E.U16 desc[UR20][R2.64+0xc2], R73 ;  /* 0x0000c24902005986 */ /* 0x000fe2000c101514 */
[----:B------:R-:W-:Y:S01]  /*15c20*/  ISETP.GT.AND P5, PT, R0, 0x68, P2 ;  /* 0x000000680000780c */ /* 0x000fe200017a4270 */
[--C-:B-1----:R-:W-:Y:S01]  /*15c30*/  @P3 IMAD.MOV.U32 R5, RZ, RZ, R7.reuse ;  /* 0x000000ffff053224 */ /* 0x102fe200078e0007 */
[----:B------:R-:W-:Y:S01]  /*15c40*/  F2FP.BF16.F32.PACK_AB R74, RZ, R74 ;  /* 0x0000004aff4a723e */ /* 0x000fe200000010ff */
[----:B------:R-:W-:Y:S01]  /*15c50*/  FMUL R76, R76, UR11 ;  /* 0x0000000b4c4c7c20 */ /* 0x000fe20008400000 */
[----:B------:R-:W-:Y:S01]  /*15c60*/  F2FP.BF16.F32.PACK_AB R75, RZ, R75 ;  /* 0x0000004bff4b723e */ /* 0x000fe200000010ff */
[----:B--2---:R-:W-:-:S02]  /*15c70*/  @P4 IMAD.MOV.U32 R9, RZ, RZ, R7 ;  /* 0x000000ffff094224 */ /* 0x004fc400078e0007 */
[----:B------:R-:W-:Y:S01]  /*15c80*/  FMUL R77, R77, UR11 ;  /* 0x0000000b4d4d7c20 */ /* 0x000fe20008400000 */
[----:B------:R1:W-:Y:S01]  /*15c90*/  @P3 STG.E.U16 desc[UR20][R4.64+0xc0], R74 ;  /* 0x0000c04a04003986 */ /* 0x0003e2000c101514 */
[----:B------:R-:W-:Y:S02]  /*15ca0*/  F2FP.BF16.F32.PACK_AB R76, RZ, R76 ;  /* 0x0000004cff4c723e */ /* 0x000fe400000010ff */
[C---:B------:R-:W-:Y:S01]  /*15cb0*/  ISETP.GT.AND P3, PT, R0.reuse, 0x68, P0 ;  /* 0x000000680000780c */ /* 0x040fe20000764270 */
[----:B------:R2:W-:Y:S01]  /*15cc0*/  @P4 STG.E.U16 desc[UR20][R8.64+0xc2], R75 ;  /* 0x0000c24b08004986 */ /* 0x0005e2000c101514 */
[----:B------:R-:W-:Y:S02]  /*15cd0*/  F2FP.BF16.F32.PACK_AB R77, RZ, R77 ;  /* 0x0000004dff4d723e */ /* 0x000fe400000010ff */
[----:B------:R-:W-:Y:S01]  /*15ce0*/  ISETP.GT.AND P4, PT, R0, 0x69, P0 ;  /* 0x000000690000780c */ /* 0x000fe20000784270 */
[----:B------:R-:W-:Y:S01]  /*15cf0*/  @P5 STG.E.U16 desc[UR20][R2.64+0xd0], R76 ;  /* 0x0000d04c02005986 */ /* 0x000fe2000c101514 */
[----:B------:R-:W-:-:S03]  /*15d00*/  FMUL R78, R78, UR11 ;  /* 0x0000000b4e4e7c20 */ /* 0x000fc60008400000 */
[----:B------:R-:W-:Y:S01]  /*15d10*/  @P1 STG.E.U16 desc[UR20][R2.64+0xd2], R77 ;  /* 0x0000d24d02001986 */ /* 0x000fe2000c101514 */
[----:B------:R-:W-:Y:S01]  /*15d20*/  ISETP.GT.AND P1, PT, R0, 0x70, P2 ;  /* 0x000000700000780c */ /* 0x000fe20001724270 */
[----:B------:R-:W-:Y:S01]  /*15d30*/  FMUL R79, R79, UR11 ;  /* 0x0000000b4f4f7c20 */ /* 0x000fe20008400000 */
[----:B------:R-:W-:Y:S01]  /*15d40*/  FMUL R80, R80, UR11 ;  /* 0x0000000b50507c20 */ /* 0x000fe20008400000 */
[----:B------:R-:W-:Y:S01]  /*15d50*/  F2FP.BF16.F32.PACK_AB R78, RZ, R78 ;  /* 0x0000004eff4e723e */ /* 0x000fe200000010ff */
[----:B-1----:R-:W-:Y:S02]  /*15d60*/  @P3 IMAD.MOV.U32 R5, RZ, RZ, R7 ;  /* 0x000000ffff053224 */ /* 0x002fe400078e0007 */
[----:B------:R-:W-:Y:S02]  /*15d70*/  F2FP.BF16.F32.PACK_AB R79, RZ, R79 ;  /* 0x0000004fff4f723e */ /* 0x000fe400000010ff */
[----:B--2---:R-:W-:Y:S02]  /*15d80*/  @P4 MOV R9, R7 ;  /* 0x0000000700094202 */ /* 0x004fe40000000f00 */
[----:B------:R-:W-:Y:S01]  /*15d90*/  F2FP.BF16.F32.PACK_AB R80, RZ, R80 ;  /* 0x00000050ff50723e */ /* 0x000fe200000010ff */
[----:B------:R1:W-:Y:S01]  /*15da0*/  @P3 STG.E.U16 desc[UR20][R4.64+0xd0], R78 ;  /* 0x0000d04e04003986 */ /* 0x0003e2000c101514 */
[----:B------:R-:W-:-:S02]  /*15db0*/  ISETP.GT.AND P6, PT, R0, 0x70, P0 ;  /* 0x000000700000780c */ /* 0x000fc400007c4270 */
[C---:B------:R-:W-:Y:S01]  /*15dc0*/  ISETP.GT.AND P5, PT, R0.reuse, 0x71, P0 ;  /* 0x000000710000780c */ /* 0x040fe200007a4270 */
        /* <DEDUP_REMOVED lines=9> */
[----:B------:R-:W-:Y:S01]  /*15e60*/  FMUL R84, R84, UR11 ;  /* 0x0000000b54547c20 */ /* 0x000fe20008400000 */
[----:B------:R-:W-:Y:S01]  /*15e70*/  ISETP.GT.AND P0, PT, R0, 0x79, P0 ;  /* 0x000000790000780c */ /* 0x000fe20000704270 */
[----:B------:R-:W-:Y:S01]  /*15e80*/  FMUL R85, R85, UR11 ;  /* 0x0000000b55557c20 */ /* 0x000fe20008400000 */
[----:B------:R-:W-:Y:S01]  /*15e90*/  FMUL R86, R86, UR11 ;  /* 0x0000000b56567c20 */ /* 0x000fe20008400000 */
[----:B------:R-:W-:Y:S01]  /*15ea0*/  F2FP.BF16.F32.PACK_AB R81, RZ, R81 ;  /* 0x00000051ff51723e */ /* 0x000fe200000010ff */
[--C-:B-1----:R-:W-:Y:S01]  /*15eb0*/  @P6 IMAD.MOV.U32 R5, RZ, RZ, R7.reuse ;  /* 0x000000ffff056224 */ /* 0x102fe200078e0007 */
[----:B------:R-:W-:Y:S01]  /*15ec0*/  F2FP.BF16.F32.PACK_AB R82, RZ, R82 ;  /* 0x00000052ff52723e */ /* 0x000fe200000010ff */
[----:B--2---:R-:W-:Y:S01]  /*15ed0*/  @P5 IMAD.MOV.U32 R9, RZ, RZ, R7 ;  /* 0x000000ffff095224 */ /* 0x004fe200078e0007 */
[----:B------:R-:W-:Y:S01]  /*15ee0*/  F2FP.BF16.F32.PACK_AB R83, RZ, R83 ;  /* 0x00000053ff53723e */ /* 0x000fe200000010ff */
[----:B------:R-:W-:Y:S01]  /*15ef0*/  @P3 IMAD.MOV.U32 R10, RZ, RZ, R2 ;  /* 0x000000ffff0a3224 */ /* 0x000fe200078e0002 */
[----:B------:R-:W-:Y:S01]  /*15f00*/  F2FP.BF16.F32.PACK_AB R84, RZ, R84 ;  /* 0x00000054ff54723e */ /* 0x000fe200000010ff */
[--C-:B------:R-:W-:Y:S01]  /*15f10*/  @P3 IMAD.MOV.U32 R11, RZ, RZ, R3.reuse ;  /* 0x000000ffff0b3224 */ /* 0x100fe200078e0003 */
[----:B------:R-:W-:Y:S01]  /*15f20*/  @P2 MOV R12, R2 ;  /* 0x00000002000c2202 */ /* 0x000fe20000000f00 */
[----:B------:R-:W-:Y:S01]  /*15f30*/  @P2 IMAD.MOV.U32 R13, RZ, RZ, R3 ;  /* 0x000000ffff0d2224 */ /* 0x000fe200078e0003 */
[----:B------:R-:W-:Y:S01]  /*15f40*/  F2FP.BF16.F32.PACK_AB R85, RZ, R85 ;  /* 0x00000055ff55723e */ /* 0x000fe200000010ff */
[----:B------:R-:W-:Y:S01]  /*15f50*/  VIADD R14, R2, UR9 ;  /* 0x00000009020e7c36 */ /* 0x000fe20008000000 */
[----:B------:R3:W-:Y:S01]  /*15f60*/  @P1 STG.E.U16 desc[UR20][R2.64+0xe2], R81 ;  /* 0x0000e25102001986 */ /* 0x0007e2000c101514 */
[----:B------:R-:W-:Y:S01]  /*15f70*/  F2FP.BF16.F32.PACK_AB R86, RZ, R86 ;  /* 0x00000056ff56723e */ /* 0x000fe200000010ff */
[----:B------:R-:W-:-:S02]  /*15f80*/  @P4 IMAD.MOV.U32 R15, RZ, RZ, R7 ;  /* 0x000000ffff0f4224 */ /* 0x000fc400078e0007 */
[----:B------:R3:W-:Y:S01]  /*15f90*/  @P6 STG.E.U16 desc[UR20][R4.64+0xe0], R82 ;  /* 0x0000e05204006986 */ /* 0x0007e2000c101514 */
[----:B------:R-:W-:-:S03]  /*15fa0*/  VIADD R16, R2, UR9 ;  /* 0x0000000902107c36 */ /* 0x000fc60008000000 */
[----:B------:R3:W-:Y:S04]  /*15fb0*/  @P5 STG.E.U16 desc[UR20][R8.64+0xe2], R83 ;  /* 0x0000e25308005986 */ /* 0x0007e8000c101514 */
[----:B------:R3:W-:Y:S04]  /*15fc0*/  @P3 STG.E.U16 desc[UR20][R10.64+0xf0], R84 ;  /* 0x0000f0540a003986 */ /* 0x0007e8000c101514 */
[----:B------:R3:W-:Y:S01]  /*15fd0*/  @P2 STG.E.U16 desc[UR20][R12.64+0xf2], R85 ;  /* 0x0000f2550c002986 */ /* 0x0007e2000c101514 */
[----:B------:R-:W-:-:S03]  /*15fe0*/  FMUL R87, R87, UR11 ;  /* 0x0000000b57577c20 */ /* 0x000fc60008400000 */
[----:B------:R3:W-:Y:S01]  /*15ff0*/  @P4 STG.E.U16 desc[UR20][R14.64+0xf0], R86 ;  /* 0x0000f0560e004986 */ /* 0x0007e2000c101514 */
[----:B------:R-:W-:Y:S05]  /*16000*/  @!P0 EXIT ;  /* 0x000000000000894d */ /* 0x000fea0003800000 */
[----:B------:R-:W-:Y:S02]  /*16010*/  F2FP.BF16.F32.PACK_AB R87, RZ, R87 ;  /* 0x00000057ff57723e */ /* 0x000fe400000010ff */
[----:B------:R-:W-:-:S05]  /*16020*/  MOV R17, R7 ;  /* 0x0000000700117202 */ /* 0x000fca0000000f00 */
[----:B------:R-:W-:Y:S01]  /*16030*/  STG.E.U16 desc[UR20][R16.64+0xf2], R87 ;  /* 0x0000f25710007986 */ /* 0x000fe2000c101514 */
[----:B------:R-:W-:Y:S05]  /*16040*/  EXIT ;  /* 0x000000000000794d */ /* 0x000fea0003800000 */
.L_x_9:
[----:B------:R-:W-:-:S13]  /*16050*/  ISETP.NE.AND P0, PT, RZ, UR7, PT ;  /* 0x00000007ff007c0c */ /* 0x000fda000bf05270 */
[----:B------:R-:W-:Y:S05]  /*16060*/  @P0 EXIT ;  /* 0x000000000000094d */ /* 0x000fea0003800000 */
[----:B------:R-:W-:-:S13]  /*16070*/  ELECT P0, URZ, PT ;  /* 0x00000000003f782f */ /* 0x000fda0003800000 */
[----:B------:R-:W-:Y:S05]  /*16080*/  @!P0 BRA `(.L_x_524) ;  /* 0x0000000800408947 */ /* 0x000fea0003800000 */
[----:B------:R-:W-:Y:S01]  /*16090*/  UISETP.GE.AND UP0, UPT, UR5, 0x1, UPT ;  /* 0x000000010500788c */ /* 0x000fe2000bf06270 */
[----:B------:R-:W-:-:S04]  /*160a0*/  SHF.R.S32.HI R3, RZ, 0x1f, R4 ;  /* 0x0000001fff037819 */ /* 0x000fc80000011404 */
[----:B------:R-:W-:Y:S02]  /*160b0*/  LEA.HI R3, R3, R4, RZ, 0x7 ;  /* 0x0000000403037211 */ /* 0x000fe400078f38ff */
[----:B------:R-:W-:-:S13]  /*160c0*/  PLOP3.LUT P0, PT, PT, PT, UP0, 0x80, 0x0 ;  /* 0x000000000000781c */ /* 0x000fda0003f0f008 */
[----:B------:R-:W-:Y:S05]  /*160d0*/  @!P0 BRA `(.L_x_524) ;  /* 0x00000008002c8947 */ /* 0x000fea0003800000 */
[----:B------:R-:W0:Y:S01]  /*160e0*/  S2R R0, SR_CTAID.X ;  /* 0x0000000000007919 */ /* 0x000e220000002500 */
[----:B------:R-:W-:Y:S01]  /*160f0*/  LOP3.LUT R3, R3, 0xffffff80, RZ, 0xc0, !PT ;  /* 0xffffff8003037812 */ /* 0x000fe200078ec0ff */
[----:B------:R-:W-:Y:S01]  /*16100*/  ULDC UR8, c[0x0][0x384] ;  /* 0x0000e10000087ab9 */ /* 0x000fe20000000800 */
[----:B------:R-:W-:Y:S01]  /*16110*/  UIADD3 UR7, UR5, 0x1, URZ ;  /* 0x0000000105077890 */ /* 0x000fe2000fffe03f */
[----:B------:R-:W1:Y:S01]  /*16120*/  S2R R2, SR_CTAID.Y ;  /* 0x0000000000027919 */ /* 0x000e620000002600 */
[C---:B------:R-:W-:Y:S01]  /*16130*/  LOP3.LUT P0, RZ, R4.reuse, 0x1f, RZ, 0xc0, !PT ;  /* 0x0000001f04ff7812 */ /* 0x040fe2000780c0ff */
[----:B------:R-:W-:Y:S01]  /*16140*/  IMAD.IADD R3, R4, 0x1, -R3 ;  /* 0x0000000104037824 */ /* 0x000fe200078e0a03 */
[----:B------:R-:W-:Y:S01]  /*16150*/  ULDC UR9, c[0x0][0x388] ;  /* 0x0000e20000097ab9 */ /* 0x000fe20000000800 */
[----:B------:R-:W-:Y:S01]  /*16160*/  IMAD.U32 R9, RZ, RZ, UR6 ;  /* 0x00000006ff097e24 */ /* 0x000fe2000f8e00ff */
[----:B------:R-:W-:Y:S01]  /*16170*/  CS2R R6, SRZ ;  /* 0x0000000000067805 */ /* 0x000fe2000001ff00 */
[----:B------:R-:W-:Y:S01]  /*16180*/  IMAD.MOV.U32 R4, RZ, RZ, 0x1 ;  /* 0x00000001ff047424 */ /* 0x000fe200078e00ff */
[C---:B------:R-:W-:Y:S01]  /*16190*/  ISETP.NE.AND P1, PT, R3.reuse, RZ, PT ;  /* 0x000000ff0300720c */ /* 0x040fe20003f25270 */
[----:B------:R-:W-:Y:S01]  /*161a0*/  IMAD.MOV.U32 R5, RZ, RZ, RZ ;  /* 0x000000ffff057224 */ /* 0x000fe200078e00ff */
[----:B------:R-:W-:Y:S01]  /*161b0*/  ISETP.NE.OR P0, PT, R3, RZ, !P0 ;  /* 0x000000ff0300720c */ /* 0x000fe20004705670 */
[----:B------:R-:W-:-:S02]  /*161c0*/  IMAD.MOV.U32 R3, RZ, RZ, RZ ;  /* 0x000000ffff037224 */ /* 0x000fc400078e00ff */
[----:B------:R-:W-:Y:S02]  /*161d0*/  IMAD.MOV.U32 R8, RZ, RZ, RZ ;  /* 0x000000ffff087224 */ /* 0x000fe400078e00ff */
[----:B------:R-:W-:Y:S01]  /*161e0*/  IMAD.U32 R21, RZ, RZ, UR7 ;  /* 0x00000007ff157e24 */ /* 0x000fe2000f8e00ff */
[----:B0-----:R-:W-:Y:S02]  /*161f0*/  SHF.L.U32 R17, R0, 0x8, RZ ;  /* 0x0000000800117819 */ /* 0x001fe400000006ff */
[----:B------:R-:W-:Y:S01]  /*16200*/  LOP3.LUT R0, R9, 0x2, RZ, 0xfc, !PT ;  /* 0x0000000209007812 */ /* 0x000fe200078efcff */
[----:B-1----:R-:W-:Y:S02]  /*16210*/  IMAD.SHL.U32 R18, R2, 0x80, RZ ;  /* 0x0000008002127824 */ /* 0x002fe400078e00ff */
[----:B------:R-:W-:-:S03]  /*16220*/  IMAD.HI.U32 R2, R17, UR8, RZ ;  /* 0x0000000811027c27 */ /* 0x000fc6000f8e00ff */
[----:B------:R-:W-:Y:S02]  /*16230*/  IADD3 R19, R18, 0x40, RZ ;  /* 0x0000004012137810 */ /* 0x000fe40007ffe0ff */
[----:B------:R-:W-:-:S07]  /*16240*/  SHF.R.U32.HI R2, RZ, UR9, R2 ;  /* 0x00000009ff027c19 */ /* 0x000fce0008011602 */
.L_x_528:
[----:B------:R-:W0:Y:S01]  /*16250*/  S2R R10, SR_CgaCtaId ;  /* 0x00000000000a7919 */ /* 0x000e220000008800 */
[----:B------:R-:W-:-:S04]  /*16260*/  MOV R9, 0x400 ;  /* 0x0000040000097802 */ /* 0x000fc80000000f00 */
[----:B0-----:R-:W-:Y:S02]  /*16270*/  LEA R20, R10, R9, 0x18 ;  /* 0x000000090a147211 */ /* 0x001fe400078ec0ff */
[----:B------:R-:W-:-:S03]  /*16280*/  SHF.L.U32 R9, R4, 0x1f, RZ ;  /* 0x0000001f04097819 */ /* 0x000fc600000006ff */
[----:B------:R-:W-:-:S07]  /*16290*/  IMAD R12, R3, 0x8, R20 ;  /* 0x00000008030c7824 */ /* 0x000fce00078e0214 */
.L_x_525:
[----:B0-----:R0:W1:Y:S02]  /*162a0*/  SYNCS.PHASECHK.TRANS64.TRYWAIT P2, [R12+URZ+0x30020], R9 ;  /* 0x030020090c0075a7 */ /* 0x001064000804017f */
[----:B-1----:R-:W-:Y:S05]  /*162b0*/  @!P2 NANOSLEEP.SYNCS 0x989680 ;  /* 0x009896800000a95d */ /* 0x002fea0003900000 */
[----:B------:R-:W1:Y:S02]  /*162c0*/  @!P2 SYNCS.PHASECHK.TRANS64 P2, [R12+URZ+0x30020], R9 ;  /* 0x030020090c00a5a7 */ /* 0x000e64000804007f */
[----:B-1----:R-:W-:Y:S05]  /*162d0*/  @!P2 BRA `(.L_x_525) ;  /* 0xfffffffc00f0a947 */ /* 0x002fea000383ffff */
[----:B0-----:R-:W0:Y:S02]  /*162e0*/  @!P1 LDC R9, c[0x0][0x580] ;  /* 0x00016000ff099b82 */ /* 0x001e240000000800 */
[----:B0-----:R0:W-:Y:S02]  /*162f0*/  @!P1 SYNCS.ARRIVE.TRANS64 RZ, [R12+URZ+0x30000], R9 ;  /* 0x030000090cff99a7 */ /* 0x0011e4000800003f */
[----:B0-----:R-:W-:-:S04]  /*16300*/  PRMT R9, R0, 0x9910, RZ ;  /* 0x0000991000097816 */ /* 0x001fc800000000ff */
[----:B------:R-:W-:-:S13]  /*16310*/  ISETP.NE.AND P2, PT, R9, 0x2, PT ;  /* 0x000000020900780c */ /* 0x000fda0003f45270 */
[----:B------:R-:W-:Y:S05]  /*16320*/  @P2 BRA `(.L_x_526) ;  /* 0x0000000000042947 */ /* 0x000fea0003800000 */
[----:B------:R-:W-:Y:S01]  /*16330*/  BPT.TRAP 0x1 ;  /* 0x000000040000795c */ /* 0x000fe20000300000 */
.L_x_526:
[----:B------:R-:W-:Y:S05]  /*16340*/  @P0 BRA `(.L_x_527) ;  /* 0x0000000000040947 */ /* 0x000fea0003800000 */
[----:B------:R-:W-:Y:S01]  /*16350*/  BPT.TRAP 0x1 ;  /* 0x000000040000795c */ /* 0x000fe20000300000 */
.L_x_527:
[----:B------:R-:W0:Y:S01]  /*16360*/  LDC R10, c[0x0][0x380] ;  /* 0x0000e000ff0a7b82 */ /* 0x000e220000000800 */
[----:B------:R-:W-:Y:S01]  /*16370*/  R2UR UR7, R2 ;  /* 0x00000000020772ca */ /* 0x000fe200000e0000 */
[----:B------:R-:W-:Y:S01]  /*16380*/  ULDC UR18, c[0x0][0x38c] ;  /* 0x0000e30000127ab9 */ /* 0x000fe20000000800 */
[----:B------:R-:W-:Y:S01]  /*16390*/  R2UR UR25, R12 ;  /* 0x000000000c1972ca */ /* 0x000fe200000e0000 */
[----:B------:R-:W-:Y:S01]  /*163a0*/  UISETP.NE.AND UP0, UPT, UR18, 0x1, UPT ;  /* 0x000000011200788c */ /* 0x000fe2000bf05270 */
[C---:B------:R-:W-:Y:S01]  /*163b0*/  VIADD R11, R7.reuse, 0x1 ;  /* 0x00000001070b7836 */ /* 0x040fe20000000000 */
[----:B------:R-:W-:Y:S01]  /*163c0*/  ULDC UR23, c[0x0][0x398] ;  /* 0x0000e60000177ab9 */ /* 0x000fe20000000800 */
[----:B------:R-:W-:Y:S01]  /*163d0*/  R2UR UR26, R8 ;  /* 0x00000000081a72ca */ /* 0x000fe200000e0000 */
[----:B------:R-:W1:Y:S01]  /*163e0*/  LDC.64 R12, c[0x0][0x3f8] ;  /* 0x0000fe00ff0c7b82 */ /* 0x000e620000000a00 */
[----:B------:R-:W-:Y:S01]  /*163f0*/  R2UR UR20, R7 ;  /* 0x00000000071472ca */ /* 0x000fe200000e0000 */
[----:B------:R-:W-:Y:S01]  /*16400*/  ULDC UR31, c[0x0][0x3ec] ;  /* 0x0000fb00001f7ab9 */ /* 0x000fe20000000800 */
[----:B------:R-:W-:Y:S01]  /*16410*/  R2UR UR12, R20 ;  /* 0x00000000140c72ca */ /* 0x000fe200000e0000 */
[C---:B------:R-:W-:Y:S01]  /*16420*/  IMAD R20, R3.reuse, 0x4000, R20 ;  /* 0x0000400003147824 */ /* 0x040fe200078e0214 */
[----:B------:R-:W-:Y:S01]  /*16430*/  R2UR UR24, R3 ;  /* 0x00000000031872ca */ /* 0x000fe200000e0000 */
[----:B------:R-:W-:Y:S01]  /*16440*/  ULDC.64 UR34, c[0x0][0x198] ;  /* 0x0000660000227ab9 */ /* 0x000fe20000000a00 */
[----:B------:R-:W-:Y:S01]  /*16450*/  @UP0 ULDC.64 UR10, c[0x0][0x390] ;  /* 0x0000e400000a0ab9 */ /* 0x000fe20000000a00 */
[----:B------:R-:W1:Y:S01]  /*16460*/  LDC.64 R14, c[0x0][0x3d0] ;  /* 0x0000f400ff0e7b82 */ /* 0x000e620000000a00 */
[----:B------:R-:W-:Y:S01]  /*16470*/  R2UR UR19, R20 ;  /* 0x00000000141372ca */ /* 0x000fe200000e0000 */
[----:B------:R-:W-:Y:S01]  /*16480*/  VIADD R21, R21, 0xffffffff ;  /* 0xffffffff15157836 */ /* 0x000fe20000000000 */
[----:B------:R-:W-:Y:S01]  /*16490*/  R2UR UR21, R5 ;  /* 0x00000000051572ca */ /* 0x000fe200000e0000 */
[----:B------:R-:W-:Y:S01]  /*164a0*/  UIADD3 UR32, UP1, UR34, 0xf0, URZ ;  /* 0x000000f022207890 */ /* 0x000fe2000ff3e03f */
[----:B------:R-:W-:Y:S01]  /*164b0*/  R2UR UR22, R6 ;  /* 0x00000000061672ca */ /* 0x000fe200000e0000 */
[----:B------:R-:W-:Y:S01]  /*164c0*/  ULDC.64 UR28, c[0x0][0x3f0] ;  /* 0x0000fc00001c7ab9 */ /* 0x000fe20000000a00 */
[----:B------:R-:W-:Y:S01]  /*164d0*/  UIADD3 UR34, UP2, UR34, 0x270, URZ ;  /* 0x0000027022227890 */ /* 0x000fe2000ff5e03f */
[----:B0-----:R-:W-:Y:S01]  /*164e0*/  ISETP.NE.AND P2, PT, R10, 0x1, PT ;  /* 0x000000010a00780c */ /* 0x001fe20003f45270 */
[----:B------:R-:W0:Y:S01]  /*164f0*/  LDC R16, c[0x0][0x400] ;  /* 0x00010000ff107b82 */ /* 0x000e220000000800 */
[----:B------:R-:W-:Y:S01]  /*16500*/  ISETP.GT.AND P6, PT, R21, 0x1, PT ;  /* 0x000000011500780c */ /* 0x000fe20003fc4270 */
[----:B------:R-:W-:Y:S01]  /*16510*/  UIADD3 UR25, UR25, 0x30000, URZ ;  /* 0x0003000019197890 */ /* 0x000fe2000fffe03f */
[----:B------:R-:W-:Y:S01]  /*16520*/  VIADD R3, R3, 0x1 ;  /* 0x0000000103037836 */ /* 0x000fe20000000000 */
[----:B------:R-:W-:-:S02]  /*16530*/  ULEA UR24, UR24, UR12, 0xf ;  /* 0x0000000c18187291 */ /* 0x000fc4000f8e783f */
[----:B------:R-:W-:Y:S02]  /*16540*/  USHF.L.U32 UR26, UR26, 0x6, URZ ;  /* 0x000000061a1a7899 */ /* 0x000fe4000800063f */
[----:B------:R-:W2:Y:S01]  /*16550*/  LDC.64 R22, c[0x0][0x3e0] ;  /* 0x0000f800ff167b82 */ /* 0x000ea20000000a00 */
[----:B------:R-:W-:Y:S01]  /*16560*/  UIADD3.X UR33, URZ, UR35, URZ, UP1, !UPT ;  /* 0x000000233f217290 */ /* 0x000fe20008ffe43f */
[----:B------:R-:W-:Y:S01]  /*16570*/  ISETP.NE.AND P5, PT, R3, 0x4, PT ;  /* 0x000000040300780c */ /* 0x000fe20003fa5270 */
[----:B------:R-:W-:Y:S01]  /*16580*/  UIADD3.X UR35, URZ, UR35, URZ, UP2, !UPT ;  /* 0x000000233f237290 */ /* 0x000fe200097fe43f */
[----:B------:R-:W-:Y:S01]  /*16590*/  @P2 IMAD.U32 R9, RZ, RZ, UR7 ;  /* 0x00000007ff092e24 */ /* 0x000fe2000f8e00ff */
[----:B------:R-:W-:Y:S01]  /*165a0*/  R2UR UR7, R17 ;  /* 0x00000000110772ca */ /* 0x000fe200000e0000 */
[----:B------:R-:W-:Y:S01]  /*165b0*/  UMOV UR36, 0x0 ;  /* 0x0000000000247882 */ /* 0x000fe20000000000 */
[----:B------:R-:W-:Y:S01]  /*165c0*/  UMOV UR37, 0x10000000 ;  /* 0x1000000000257882 */ /* 0x000fe20000000000 */
[----:B------:R-:W-:Y:S01]  /*165d0*/  UMOV UR12, UR20 ;  /* 0x00000014000c7c82 */ /* 0x000fe20008000000 */
[----:B------:R-:W-:Y:S01]  /*165e0*/  @P2 R2UR UR7, R9 ;  /* 0x00000000090722ca */ /* 0x000fe200000e0000 */
[----:B------:R-:W-:Y:S01]  /*165f0*/  VIADD R9, R8, 0x1 ;  /* 0x0000000108097836 */ /* 0x000fe20000000000 */
[----:B------:R-:W-:Y:S01]  /*16600*/  UMOV UR14, UR22 ;  /* 0x00000016000e7c82 */ /* 0x000fe20008000000 */
[----:B-1----:R-:W-:Y:S01]  /*16610*/  IMAD R8, R5, R14, R13 ;  /* 0x0000000e05087224 */ /* 0x002fe200078e020d */
[----:B------:R-:W-:-:S02]  /*16620*/  SEL R3, R3, RZ, P5 ;  /* 0x000000ff03037207 */ /* 0x000fc40002800000 */
[----:B------:R-:W-:-:S07]  /*16630*/  ISETP.NE.AND P2, PT, R9, UR4, PT ;  /* 0x0000000409007c0c */ /* 0x000fce000bf45270 */
[----:B------:R-:W-:Y:S02]  /*16640*/  UIADD3 UR13, -UR7, URZ, URZ ;  /* 0x0000003f070d7290 */ /* 0x000fe4000fffe13f */
[----:B------:R-:W-:Y:S02]  /*16650*/  UIMAD.WIDE.U32 UR8, UR7, UR10, URZ ;  /* 0x0000000a070872a5 */ /* 0x000fe4000f8e003f */
[----:B------:R-:W-:Y:S02]  /*16660*/  UMOV UR15, UR7 ;  /* 0x00000007000f7c82 */ /* 0x000fe40008000000 */
[----:B------:R-:W-:Y:S01]  /*16670*/  IMAD R10, R10, UR13, R17 ;  /* 0x0000000d0a0a7c24 */ /* 0x000fe2000f8e0211 */
[----:B------:R-:W-:Y:S01]  /*16680*/  @UP0 USHF.R.U32.HI UR15, URZ, UR11, UR9 ;  /* 0x0000000b3f0f0299 */ /* 0x000fe20008011609 */
[C---:B------:R-:W-:Y:S01]  /*16690*/  @P2 IADD3 R11, R7.reuse, RZ, RZ ;  /* 0x000000ff070b2210 */ /* 0x040fe20007ffe0ff */
[----:B------:R-:W-:Y:S01]  /*166a0*/  UISETP.NE.AND UP0, UPT, UR23, 0x1, UPT ;  /* 0x000000011700788c */ /* 0x000fe2000bf05270 */
[----:B------:R-:W-:Y:S01]  /*166b0*/  ULDC.64 UR8, c[0x0][0x3c8] ;  /* 0x0000f20000087ab9 */ /* 0x000fe20000000a00 */
[----:B------:R-:W-:Y:S01]  /*166c0*/  R2UR UR27, R10 ;  /* 0x000000000a1b72ca */ /* 0x000fe200000e0000 */
[----:B------:R-:W-:Y:S01]  /*166d0*/  IMAD R7, R7, UR9, R12 ;  /* 0x0000000907077c24 */ /* 0x000fe2000f8e020c */
[----:B--2---:R-:W-:Y:S01]  /*166e0*/  ISETP.NE.AND P3, PT, R11, R22, PT ;  /* 0x000000160b00720c */ /* 0x004fe20003f65270 */
[----:B------:R-:W-:Y:S01]  /*166f0*/  ULDC.64 UR10, c[0x0][0x3c0] ;  /* 0x0000f000000a7ab9 */ /* 0x000fe20000000a00 */
[----:B------:R-:W-:Y:S01]  /*16700*/  UMOV UR30, UR15 ;  /* 0x0000000f001e7c82 */ /* 0x000fe20008000000 */
[----:B------:R-:W-:Y:S01]  /*16710*/  IMAD.U32 R8, R8, 0x20, R7 ;  /* 0x0000002008087824 */ /* 0x000fe200078e0007 */
[----:B------:R-:W-:Y:S01]  /*16720*/  UIADD3 UR9, -UR15, URZ, URZ ;  /* 0x0000003f0f097290 */ /* 0x000fe2000fffe13f */
[----:B0-----:R-:W-:-:S02]  /*16730*/  IMAD R7, R6, R15, R16 ;  /* 0x0000000f06077224 */ /* 0x001fc400078e0210 */
[----:B------:R-:W-:Y:S01]  /*16740*/  @UP0 ULDC UR16, c[0x0][0x39c] ;  /* 0x0000e70000100ab9 */ /* 0x000fe20000000800 */
[----:B------:R-:W-:Y:S01]  /*16750*/  @UP0 ULDC UR38, c[0x0][0x3a0] ;  /* 0x0000e80000260ab9 */ /* 0x000fe20000000800 */
[----:B------:R-:W-:Y:S01]  /*16760*/  UIMAD.WIDE.U32 UR16, UR15, UR16, URZ ;  /* 0x000000100f1072a5 */ /* 0x000fe2000f8e003f */
[----:B------:R-:W-:Y:S01]  /*16770*/  IMAD.U32 R7, R7, 0x400, R8 ;  /* 0x0000040007077824 */ /* 0x000fe200078e0008 */
[----:B------:R-:W-:Y:S01]  /*16780*/  UIMAD UR9, UR18, UR9, UR7 ;  /* 0x00000009120972a4 */ /* 0x000fe2000f8e0207 */
[C---:B------:R-:W-:Y:S01]  /*16790*/  VIADD R10, R5.reuse, 0x1 ;  /* 0x00000001050a7836 */ /* 0x040fe20000000000 */
[----:B------:R-:W-:Y:S01]  /*167a0*/  UIMAD UR27, UR27, UR10, UR31 ;  /* 0x0000000a1b1b72a4 */ /* 0x000fe2000f8e021f */
[----:B------:R-:W-:Y:S01]  /*167b0*/  @P3 IADD3 R10, R5, RZ, RZ ;  /* 0x000000ff050a3210 */ /* 0x000fe20007ffe0ff */
[----:B------:R-:W-:Y:S01]  /*167c0*/  @UP0 USHF.R.U32.HI UR30, URZ, UR38, UR17 ;  /* 0x000000263f1e0299 */ /* 0x000fe20008011611 */
[----:B------:R-:W-:Y:S01]  /*167d0*/  R2UR UR31, R7 ;  /* 0x00000000071f72ca */ /* 0x000fe200000e0000 */
[----:B------:R-:W-:Y:S01]  /*167e0*/  UIMAD UR28, UR9, UR11, UR28 ;  /* 0x0000000b091c72a4 */ /* 0x000fe2000f8e021c */
[----:B------:R-:W-:Y:S01]  /*167f0*/  ISETP.NE.AND P4, PT, R10, R23, PT ;  /* 0x000000170a00720c */ /* 0x000fe20003f85270 */
[----:B------:R-:W-:Y:S01]  /*16800*/  UIADD3 UR10, -UR30, URZ, URZ ;  /* 0x0000003f1e0a7290 */ /* 0x000fe2000fffe13f */
[----:B------:R-:W-:Y:S01]  /*16810*/  R2UR UR18, R18 ;  /* 0x00000000121272ca */ /* 0x000fe200000e0000 */
[----:B------:R-:W-:Y:S01]  /*16820*/  UIADD3 UR16, UR19, 0x20000, URZ ;  /* 0x0002000013107890 */ /* 0x000fe2000fffe03f */
[----:B------:R-:W-:Y:S01]  /*16830*/  VIADD R12, R6, 0x1 ;  /* 0x00000001060c7836 */ /* 0x000fe20000000000 */
[----:B------:R-:W-:Y:S01]  /*16840*/  UIMAD UR7, UR23, UR10, UR15 ;  /* 0x0000000a170772a4 */ /* 0x000fe2000f8e020f */
[----:B------:R-:W-:Y:S01]  /*16850*/  SEL R5, RZ, 0x1, P5 ;  /* 0x00000001ff057807 */ /* 0x000fe20002800000 */
[----:B------:R-:W-:Y:S01]  /*16860*/  UMOV UR17, UR25 ;  /* 0x0000001900117c82 */ /* 0x000fe20008000000 */
[----:B------:R-:W-:Y:S01]  /*16870*/  R2UR UR10, R19 ;  /* 0x00000000130a72ca */ /* 0x000fe200000e0000 */
[----:B------:R-:W-:Y:S01]  /*16880*/  UIMAD UR29, UR7, UR8, UR29 ;  /* 0x00000008071d72a4 */ /* 0x000fe2000f8e021d */
[----:B------:R-:W-:Y:S01]  /*16890*/  LOP3.LUT R4, R4, R5, RZ, 0x3c, !PT ;  /* 0x0000000504047212 */ /* 0x000fe200078e3cff */
[----:B------:R-:W-:Y:S01]  /*168a0*/  UPRMT UR7, UR31, 0x5410, URZ ;  /* 0x000054101f077896 */ /* 0x000fe2000800003f */
[----:B------:R-:W-:Y:S01]  /*168b0*/  SEL R8, R9, RZ, P2 ;  /* 0x000000ff09087207 */ /* 0x000fe20001000000 */
[----:B------:R-:W-:Y:S01]  /*168c0*/  UIADD3 UR8, UR19, 0x22000, URZ ;  /* 0x0002200013087890 */ /* 0x000fe2000fffe03f */
[----:B------:R-:W-:Y:S01]  /*168d0*/  @P4 IMAD.MOV R12, RZ, RZ, R6 ;  /* 0x000000ffff0c4224 */ /* 0x000fe200078e0206 */
[----:B------:R-:W-:Y:S01]  /*168e0*/  UMOV UR13, UR21 ;  /* 0x00000015000d7c82 */ /* 0x000fe20008000000 */
[----:B------:R-:W-:Y:S01]  /*168f0*/  UMOV UR19, UR26 ;  /* 0x0000001a00137c82 */ /* 0x000fe20008000000 */
[----:B------:R-:W-:Y:S01]  /*16900*/  UMOV UR9, UR25 ;  /* 0x0000001900097c82 */ /* 0x000fe20008000000 */
[----:B------:R-:W-:Y:S01]  /*16910*/  UMOV UR11, UR26 ;  /* 0x0000001a000b7c82 */ /* 0x000fe20008000000 */
[----:B------:R-:W-:Y:S01]  /*16920*/  SEL R7, R11, RZ, P3 ;  /* 0x000000ff0b077207 */ /* 0x000fe20001800000 */
[----:B------:R0:W-:Y:S01]  /*16930*/  UTMALDG.5D.IM2COL [UR24], [UR32], UR7 ;  /* 0x00000018200073b4 */ /* 0x0001e20008060007 */
[----:B------:R-:W-:-:S02]  /*16940*/  SEL R5, R10, RZ, P4 ;  /* 0x000000ff0a057207 */ /* 0x000fc40002000000 */
[----:B------:R-:W-:Y:S01]  /*16950*/  MOV R6, R12 ;  /* 0x0000000c00067202 */ /* 0x000fe20000000f00 */
[----:B------:R0:W-:Y:S01]  /*16960*/  UTMALDG.5D [UR16], [UR34], desc[UR36] ;  /* 0x00002410220075b4 */ /* 0x0001e20008021000 */
[----:B------:R0:W-:Y:S02]  /*16970*/  UTMALDG.5D [UR8], [UR34], desc[UR36] ;  /* 0x00002408220075b4 */ /* 0x0001e40008021000 */
[----:B0-----:R-:W-:Y:S05]  /*16980*/  @P6 BRA `(.L_x_528) ;  /* 0xfffffff800306947 */ /* 0x001fea000383ffff */
.L_x_524:
[----:B------:R-:W-:Y:S05]  /*16990*/  WARPSYNC.ALL ;  /* 0x0000000000007948 */ /* 0x000fea0003800000 */
[----:B------:R-:W-:-:S13]  /*169a0*/  ELECT P0, URZ, PT ;  /* 0x00000000003f782f */ /* 0x000fda0003800000 */
[----:B------:R-:W-:Y:S05]  /*169b0*/  @!P0 EXIT ;  /* 0x000000000000894d */ /* 0x000fea0003800000 */
[----:B------:R-:W-:-:S04]  /*169c0*/  ULOP3.LUT UR6, UR6, 0x2, URZ, 0xfc, !UPT ;  /* 0x0000000206067892 */ /* 0x000fc8000f8efc3f */
[----:B------:R-:W-:-:S06]  /*169d0*/  UISETP.NE.AND UP0, UPT, UR6, 0x3, UPT ;  /* 0x000000030600788c */ /* 0x000fcc000bf05270 */
[----:B------:R-:W-:-:S13]  /*169e0*/  PLOP3.LUT P0, PT, PT, PT, UP0, 0x80, 0x0 ;  /* 0x000000000000781c */ /* 0x000fda0003f0f008 */
[----:B------:R-:W-:Y:S05]  /*169f0*/  @!P0 BRA `(.L_x_529) ;  /* 0x0000000000048947 */ /* 0x000fea0003800000 */
[----:B------:R-:W-:Y:S01]  /*16a00*/  BPT.TRAP 0x1 ;  /* 0x000000040000795c */ /* 0x000fe20000300000 */
.L_x_529:
[----:B------:R-:W0:Y:S01]  /*16a10*/  S2UR UR7, SR_CgaCtaId ;  /* 0x00000000000779c3 */ /* 0x000e220000008800 */
[----:B------:R-:W-:Y:S01]  /*16a20*/  ULOP3.LUT UP0, URZ, UR5, 0x4, URZ, 0xc0, !UPT ;  /* 0x00000004053f7892 */ /* 0x000fe2000f80c03f */
[----:B------:R-:W-:Y:S01]  /*16a30*/  UMOV UR6, 0x400 ;  /* 0x0000040000067882 */ /* 0x000fe20000000000 */
[----:B------:R-:W-:Y:S02]  /*16a40*/  USHF.L.U32 UR4, UR5, 0x3, URZ ;  /* 0x0000000305047899 */ /* 0x000fe4000800063f */
[----:B------:R-:W-:Y:S02]  /*16a50*/  USEL UR8, URZ, 0x1, UP0 ;  /* 0x000000013f087887 */ /* 0x000fe40008000000 */
[----:B------:R-:W-:-:S04]  /*16a60*/  ULOP3.LUT UR5, UR5, 0x3, URZ, 0xc0, !UPT ;  /* 0x0000000305057892 */ /* 0x000fc8000f8ec03f */
[----:B------:R-:W-:-:S05]  /*16a70*/  IMAD.U32 R0, RZ, RZ, UR8 ;  /* 0x00000008ff007e24 */ /* 0x000fca000f8e00ff */
[----:B------:R-:W-:Y:S01]  /*16a80*/  SHF.L.U32 R0, R0, 0x1f, RZ ;  /* 0x0000001f00007819 */ /* 0x000fe200000006ff */
[----:B0-----:R-:W-:Y:S02]  /*16a90*/  ULEA UR7, UR7, UR6, 0x18 ;  /* 0x0000000607077291 */ /* 0x001fe4000f8ec03f */
[----:B------:R-:W-:Y:S02]  /*16aa0*/  ULOP3.LUT UR6, UR4, 0x18, URZ, 0xc0, !UPT ;  /* 0x0000001804067892 */ /* 0x000fe4000f8ec03f */
[----:B------:R-:W-:-:S04]  /*16ab0*/  UIADD3 UR4, UR7, 0x30020, URZ ;  /* 0x0003002007047890 */ /* 0x000fc8000fffe03f */
[----:B------:R-:W-:-:S12]  /*16ac0*/  UIADD3 UR6, UR4, UR6, URZ ;  /* 0x0000000604067290 */ /* 0x000fd8000fffe03f */
.L_x_530:
[----:B0-----:R-:W-:-:S04]  /*16ad0*/  IMAD.U32 R3, RZ, RZ, UR6 ;  /* 0x00000006ff037e24 */ /* 0x001fc8000f8e00ff */
[----:B------:R0:W1:Y:S03]  /*16ae0*/  SYNCS.PHASECHK.TRANS64.TRYWAIT P0, [R3+URZ], R0 ;  /* 0x00000000030075a7 */ /* 0x000066000800017f */
[----:B-1----:R-:W-:Y:S05]  /*16af0*/  @!P0 NANOSLEEP.SYNCS 0x989680 ;  /* 0x009896800000895d */ /* 0x002fea0003900000 */
[----:B------:R-:W1:Y:S02]  /*16b00*/  @!P0 SYNCS.PHASECHK.TRANS64 P0, [R3+URZ], R0 ;  /* 0x00000000030085a7 */ /* 0x000e64000800007f */
[----:B-1----:R-:W-:Y:S05]  /*16b10*/  @!P0 BRA `(.L_x_530) ;  /* 0xfffffffc00ec8947 */ /* 0x002fea000383ffff */
[----:B------:R-:W-:-:S04]  /*16b20*/  UIADD3 UR5, UR5, 0x1, URZ ;  /* 0x0000000105057890 */ /* 0x000fc8000fffe03f */
[----:B------:R-:W-:Y:S02]  /*16b30*/  UISETP.EQ.XOR UP0, UPT, UR5, 0x4, !UP0 ;  /* 0x000000040500788c */ /* 0x000fe4000c702a70 */
[----:B------:R-:W-:Y:S02]  /*16b40*/  UISETP.NE.AND UP1, UPT, UR5, 0x4, UPT ;  /* 0x000000040500788c */ /* 0x000fe4000bf25270 */
[----:B------:R-:W-:Y:S02]  /*16b50*/  USEL UR6, URZ, 0x1, !UP0 ;  /* 0x000000013f067887 */ /* 0x000fe4000c000000 */
[----:B------:R-:W-:-:S04]  /*16b60*/  USEL UR5, UR5, URZ, UP1 ;  /* 0x0000003f05057287 */ /* 0x000fc80008800000 */
[----:B0-----:R-:W-:Y:S01]  /*16b70*/  IMAD.U32 R0, RZ, RZ, UR6 ;  /* 0x00000006ff007e24 */ /* 0x001fe2000f8e00ff */
[----:B------:R-:W-:-:S04]  /*16b80*/  ULEA UR7, UR5, UR4, 0x3 ;  /* 0x0000000405077291 */ /* 0x000fc8000f8e183f */
[----:B------:R-:W-:-:S08]  /*16b90*/  SHF.L.U32 R0, R0, 0x1f, RZ ;  /* 0x0000001f00007819 */ /* 0x000fd000000006ff */
.L_x_531:
[----:B0-----:R-:W-:-:S04]  /*16ba0*/  IMAD.U32 R3, RZ, RZ, UR7 ;  /* 0x00000007ff037e24 */ /* 0x001fc8000f8e00ff */
[----:B------:R0:W1:Y:S03]  /*16bb0*/  SYNCS.PHASECHK.TRANS64.TRYWAIT P0, [R3+URZ], R0 ;  /* 0x00000000030075a7 */ /* 0x000066000800017f */
[----:B-1----:R-:W-:Y:S05]  /*16bc0*/  @!P0 NANOSLEEP.SYNCS 0x989680 ;  /* 0x009896800000895d */ /* 0x002fea0003900000 */
[----:B------:R-:W1:Y:S02]  /*16bd0*/  @!P0 SYNCS.PHASECHK.TRANS64 P0, [R3+URZ], R0 ;  /* 0x00000000030085a7 */ /* 0x000e64000800007f */
[----:B-1----:R-:W-:Y:S05]  /*16be0*/  @!P0 BRA `(.L_x_531) ;  /* 0xfffffffc00ec8947 */ /* 0x002fea000383ffff */
[----:B------:R-:W-:-:S04]  /*16bf0*/  UIADD3 UR5, UR5, 0x1, URZ ;  /* 0x0000000105057890 */ /* 0x000fc8000fffe03f */
[----:B------:R-:W-:Y:S02]  /*16c00*/  UISETP.EQ.XOR UP0, UPT, UR5, 0x4, UP0 ;  /* 0x000000040500788c */ /* 0x000fe40008702a70 */
[----:B------:R-:W-:Y:S02]  /*16c10*/  UISETP.NE.AND UP1, UPT, UR5, 0x4, UPT ;  /* 0x000000040500788c */ /* 0x000fe4000bf25270 */
[----:B------:R-:W-:Y:S02]  /*16c20*/  USEL UR6, URZ, 0x1, !UP0 ;  /* 0x000000013f067887 */ /* 0x000fe4000c000000 */
[----:B------:R-:W-:-:S04]  /*16c30*/  USEL UR5, UR5, URZ, UP1 ;  /* 0x0000003f05057287 */ /* 0x000fc80008800000 */
[----:B0-----:R-:W-:Y:S01]  /*16c40*/  MOV R0, UR6 ;  /* 0x0000000600007c02 */ /* 0x001fe20008000f00 */
[----:B------:R-:W-:-:S03]  /*16c50*/  ULEA UR7, UR5, UR4, 0x3 ;  /* 0x0000000405077291 */ /* 0x000fc6000f8e183f */
[----:B------:R-:W-:-:S09]  /*16c60*/  SHF.L.U32 R0, R0, 0x1f, RZ ;  /* 0x0000001f00007819 */ /* 0x000fd200000006ff */
.L_x_532:
        /* <DEDUP_REMOVED lines=10> */
[----:B0-----:R-:W-:Y:S01]  /*16d10*/  IMAD.U32 R0, RZ, RZ, UR6 ;  /* 0x00000006ff007e24 */ /* 0x001fe2000f8e00ff */
[----:B------:R-:W-:-:S04]  /*16d20*/  ULEA UR5, UR5, UR4, 0x3 ;  /* 0x0000000405057291 */ /* 0x000fc8000f8e183f */
[----:B------:R-:W-:-:S08]  /*16d30*/  SHF.L.U32 R0, R0, 0x1f, RZ ;  /* 0x0000001f00007819 */ /* 0x000fd000000006ff */
.L_x_533:
[----:B0-----:R-:W-:-:S04]  /*16d40*/  IMAD.U32 R3, RZ, RZ, UR5 ;  /* 0x00000005ff037e24 */ /* 0x001fc8000f8e00ff */
[----:B------:R0:W1:Y:S03]  /*16d50*/  SYNCS.PHASECHK.TRANS64.TRYWAIT P0, [R3+URZ], R0 ;  /* 0x00000000030075a7 */ /* 0x000066000800017f */
[----:B-1----:R-:W-:Y:S05]  /*16d60*/  @!P0 NANOSLEEP.SYNCS 0x989680 ;  /* 0x009896800000895d */ /* 0x002fea0003900000 */
[----:B------:R-:W1:Y:S02]  /*16d70*/  @!P0 SYNCS.PHASECHK.TRANS64 P0, [R3+URZ], R0 ;  /* 0x00000000030085a7 */ /* 0x000e64000800007f */
[----:B-1----:R-:W-:Y:S05]  /*16d80*/  @P0 EXIT ;  /* 0x000000000000094d */ /* 0x002fea0003800000 */
[----:B------:R-:W-:Y:S05]  /*16d90*/  BRA `(.L_x_533) ;  /* 0xfffffffc00e87947 */ /* 0x000fea000383ffff */
.L_x_534:
[----:B------:R-:W-:-:S00]  /*16da0*/  BRA `(.L_x_534) ;  /* 0xfffffffc00fc7947 */ /* 0x000fc0000383ffff */
[----:B------:R-:W-:-:S00]  /*16db0*/  NOP ;  /* 0x0000000000007918 */ /* 0x000fc00000000000 */
        /* <DEDUP_REMOVED lines=12> */
.L_x_535:


//--------------------- .nv.shared._ZN7cutlass13device_kernelINS_4conv6kernel13ConvUniversalINS1_16ConvProblemShapeILNS1_8OperatorE1ELi3EEENS1_10collective14CollectiveConvINS1_46MainloopSm90TmaGmmaWarpSpecializedImplicitGemmILS5_1ELi4ELi3EN4cute5tupleIJNSA_1CILi1EEESD_SD_EEENS1_36KernelImplicitTmaWarpSpecializedSm90ELi1EEENSB_IJNSC_ILi256EEENSC_ILi128EEENSB_IJNSC_ILi64EEEEEEEEENS_10bfloat16_tESM_NSA_8TiledMMAINSA_8MMA_AtomIJNSA_4SM904GMMA28MMA_64x128x16_F32BF16BF16_SSILNSQ_5MajorE0ELSS_1ELNSQ_7ScaleInE1ELST_1EEEEEENSA_6LayoutISE_NSB_IJNSC_ILi0EEESX_SX_EEEEENSB_IJNSA_10UnderscoreES10_S10_EEEEENS7_6detail26Sm90ImplicitGemmTileTraitsINSA_20SM90_TMA_LOAD_IM2COLENSA_14ComposedLayoutINSA_7SwizzleILi3ELi4ELi3EEENSA_18smem_ptr_flag_bitsILi16EEENSW_INSB_IJNSB_IJNSC_ILi8EEENSC_ILi32EEEEEENSB_IJSJ_SD_EEENSB_IJSD_NSC_ILi4EEEEEEEEENSB_IJNSB_IJSJ_NSC_ILi512EEEEEENSB_IJSD_SX_EEENSB_IJSX_NSC_ILi16384EEEEEEEEEEEEEvEENS14_INSA_13SM90_TMA_LOADENS16_IS18_S1A_NSW_INSB_IJNSB_IJSJ_NSC_ILi2EEEEEENSB_IJS1B_S1B_EEES1G_EEENSB_IJNSB_IJSD_NSC_ILi4096EEEEEES1J_NSB_IJSX_NSC_ILi8192EEEEEEEEEEEEEvEEEENS_8epilogue10collective6detail29Sm90TmaWarpSpecializedAdapterINS26_15DefaultEpilogueISM_NSB_IJNSB_IJllllEEESD_SX_EEES2B_NS25_6thread17LinearCombinationISM_Li1EffLNS2C_9ScaleType4KindE0ELNS_15FloatRoundStyleE2ESM_EENS_4gemm15EpilogueDefaultEEEEEvvEEEEvNT_6ParamsE --------------------------
	.section	.nv.shared._ZN7cutlass13device_kernelINS_4conv6kernel13ConvUniversalINS1_16ConvProblemShapeILNS1_8OperatorE1ELi3EEENS1_10collective14CollectiveConvINS1_46MainloopSm90TmaGmmaWarpSpecializedImplicitGemmILS5_1ELi4ELi3EN4cute5tupleIJNSA_1CILi1EEESD_SD_EEENS1_36KernelImplicitTmaWarpSpecializedSm90ELi1EEENSB_IJNSC_ILi256EEENSC_ILi128EEENSB_IJNSC_ILi64EEEEEEEEENS_10bfloat16_tESM_NSA_8TiledMMAINSA_8MMA_AtomIJNSA_4SM904GMMA28MMA_64x128x16_F32BF16BF16_SSILNSQ_5MajorE0ELSS_1ELNSQ_7ScaleInE1ELST_1EEEEEENSA_6LayoutISE_NSB_IJNSC_ILi0EEESX_SX_EEEEENSB_IJNSA_10UnderscoreES10_S10_EEEEENS7_6detail26Sm90ImplicitGemmTileTraitsINSA_20SM90_TMA_LOAD_IM2COLENSA_14ComposedLayoutINSA_7SwizzleILi3ELi4ELi3EEENSA_18smem_ptr_flag_bitsILi16EEENSW_INSB_IJNSB_IJNSC_ILi8EEENSC_ILi32EEEEEENSB_IJSJ_SD_EEENSB_IJSD_NSC_ILi4EEEEEEEEENSB_IJNSB_IJSJ_NSC_ILi512EEEEEENSB_IJSD_SX_EEENSB_IJSX_NSC_ILi16384EEEEEEEEEEEEEvEENS14_INSA_13SM90_TMA_LOADENS16_IS18_S1A_NSW_INSB_IJNSB_IJSJ_NSC_ILi2EEEEEENSB_IJS1B_S1B_EEES1G_EEENSB_IJNSB_IJSD_NSC_ILi4096EEEEEES1J_NSB_IJSX_NSC_ILi8192EEEEEEEEEEEEEvEEEENS_8epilogue10collective6detail29Sm90TmaWarpSpecializedAdapterINS26_15DefaultEpilogueISM_NSB_IJNSB_IJllllEEESD_SX_EEES2B_NS25_6thread17LinearCombinationISM_Li1EffLNS2C_9ScaleType4KindE0ELNS_15FloatRoundStyleE2ESM_EENS_4gemm15EpilogueDefaultEEEEEvvEEEEvNT_6ParamsE,"aw",@nobits
	.sectionflags	@""
	.align	16
	.zero		1024


//--------------------- .nv.shared.reserved.0     --------------------------
	.section	.nv.shared.reserved.0,"aw",@nobits
	.weak		__nv_reservedSMEM_offset_0_alias
	.size		__nv_reservedSMEM_offset_0_alias, 0, 0
	.other		__nv_reservedSMEM_offset_0_alias,@"STO_CUDA_RESERVED_SHARED STV_DEFAULT"
__nv_reservedSMEM_offset_0_alias:
	.zero		0


//--------------------- .nv.global                --------------------------
	.section	.nv.global,"aw",@nobits
.nv.global:
	.type		_ZN39_INTERNAL_717c6554_4_k_cu_aae50626_38284cute1_E,@object
	.size		_ZN39_INTERNAL_717c6554_4_k_cu_aae50626_38284cute1_E,(_ZN39_INTERNAL_717c6554_4_k_cu_aae50626_38284cuda3std3__45__cpo6cbeginE - _ZN39_INTERNAL_717c6554_4_k_cu_aae50626_38284cute1_E)
_ZN39_INTERNAL_717c6554_4_k_cu_aae50626_38284cute1_E:
	.zero		1
	.type		_ZN39_INTERNAL_717c6554_4_k_cu_aae50626_38284cuda3std3__45__cpo6cbeginE,@object
	.size		_ZN39_INTERNAL_717c6554_4_k_cu_aae50626_38284cuda3std3__45__cpo6cbeginE,(_ZN39_INTERNAL_717c6554_4_k_cu_aae50626_38284cuda3std3__48in_placeE - _ZN39_INTERNAL_717c6554_4_k_cu_aae50626_38284cuda3std3__45__cpo6cbeginE)
_ZN39_INTERNAL_717c6554_4_k_cu_aae50626_38284cuda3std3__45__cpo6cbeginE:
	.zero		1
	.type		_ZN39_INTERNAL_717c6554_4_k_cu_aae50626_38284cuda3std3__48in_placeE,@object
	.size		_ZN39_INTERNAL_717c6554_4_k_cu_aae50626_38284cuda3std3__48in_placeE,(_ZN39_INTERNAL_717c6554_4_k_cu_aae50626_38284cuda3std6ranges3__45__cpo9iter_moveE - _ZN39_INTERNAL_717c6554_4_k_cu_aae50626_38284cuda3std3__48in_placeE)
_ZN39_INTERNAL_717c6554_4_k_cu_aae50626_38284cuda3std3__48in_placeE:
	.zero		1
	.type		_ZN39_INTERNAL_717c6554_4_k_cu_aae50626_38284cuda3std6ranges3__45__cpo9iter_moveE,@object
	.size		_ZN39_INTERNAL_717c6554_4_k_cu_aae50626_38284cuda3std6ranges3__45__cpo9iter_moveE,(_ZN39_INTERNAL_717c6554_4_k_cu_aae50626_38284cuda3std3__45__cpo5beginE - _ZN39_INTERNAL_717c6554_4_k_cu_aae50626_38284cuda3std6ranges3__45__cpo9iter_moveE)
_ZN39_INTERNAL_717c6554_4_k_cu_aae50626_38284cuda3std6ranges3__45__cpo9iter_moveE:
	.zero		1
	.type		_ZN39_INTERNAL_717c6554_4_k_cu_aae50626_38284cuda3std3__45__cpo5beginE,@object
	.size		_ZN39_INTERNAL_717c6554_4_k_cu_aae50626_38284cuda3std3__45__cpo5beginE,(_ZN39_INTERNAL_717c6554_4_k_cu_aae50626_38284cuda3std3__441_GLOBAL__N__717c6554_4_k_cu_aae50626_38286ignoreE - _ZN39_INTERNAL_717c6554_4_k_cu_aae50626_38284cuda3std3__45__cpo5beginE)
_ZN39_INTERNAL_717c6554_4_k_cu_aae50626_38284cuda3std3__45__cpo5beginE:
	.zero		1
	.type		_ZN39_INTERNAL_717c6554_4_k_cu_aae50626_38284cuda3std3__441_GLOBAL__N__717c6554_4_k_cu_aae50626_38286ignoreE,@object
	.size		_ZN39_INTERNAL_717c6554_4_k_cu_aae50626_38284cuda3std3__441_GLOBAL__N__717c6554_4_k_cu_aae50626_38286ignoreE,(_ZN39_INTERNAL_717c6554_4_k_cu_aae50626_38284cute7productE - _ZN39_INTERNAL_717c6554_4_k_cu_aae50626_38284cuda3std3__441_GLOBAL__N__717c6554_4_k_cu_aae50626_38286ignoreE)
_ZN39_INTERNAL_717c6554_4_k_cu_aae50626_38284cuda3std3__441_GLOBAL__N__717c6554_4_k_cu_aae50626_38286ignoreE:
	.zero		1
	.type		_ZN39_INTERNAL_717c6554_4_k_cu_aae50626_38284cute7productE,@object
	.size		_ZN39_INTERNAL_717c6554_4_k_cu_aae50626_38284cute7productE,(_ZN39_INTERNAL_717c6554_4_k_cu_aae50626_38284cuda3std3__45__cpo3endE - _ZN39_INTERNAL_717c6554_4_k_cu_aae50626_38284cute7productE)
_ZN39_INTERNAL_717c6554_4_k_cu_aae50626_38284cute7productE:
	.zero		1
	.type		_ZN39_INTERNAL_717c6554_4_k_cu_aae50626_38284cuda3std3__45__cpo3endE,@object
	.size		_ZN39_INTERNAL_717c6554_4_k_cu_aae50626_38284cuda3std3__45__cpo3endE,(_ZN39_INTERNAL_717c6554_4_k_cu_aae50626_38284cuda3std3__419piecewise_constructE - _ZN39_INTERNAL_717c6554_4_k_cu_aae50626_38284cuda3std3__45__cpo3endE)
_ZN39_INTERNAL_717c6554_4_k_cu_aae50626_38284cuda3std3__45__cpo3endE:
	.zero		1
	.type		_ZN39_INTERNAL_717c6554_4_k_cu_aae50626_38284cuda3std3__419piecewise_constructE,@object
	.size		_ZN39_INTERNAL_717c6554_4_k_cu_aae50626_38284cuda3std3__419piecewise_constructE,(_ZN39_INTERNAL_717c6554_4_k_cu_aae50626_38284cuda3std3__45__cpo4cendE - _ZN39_INTERNAL_717c6554_4_k_cu_aae50626_38284cuda3std3__419piecewise_constructE)
_ZN39_INTERNAL_717c6554_4_k_cu_aae50626_38284cuda3std3__419piecewise_constructE:
	.zero		1
	.type		_ZN39_INTERNAL_717c6554_4_k_cu_aae50626_38284cuda3std3__45__cpo4cendE,@object
	.size		_ZN39_INTERNAL_717c6554_4_k_cu_aae50626_38284cuda3std3__45__cpo4cendE,(_ZN39_INTERNAL_717c6554_4_k_cu_aae50626_38284cuda3std6ranges3__45__cpo4swapE - _ZN39_INTERNAL_717c6554_4_k_cu_aae50626_38284cuda3std3__45__cpo4cendE)
_ZN39_INTERNAL_717c6554_4_k_cu_aae50626_38284cuda3std3__45__cpo4cendE:
	.zero		1
	.type		_ZN39_INTERNAL_717c6554_4_k_cu_aae50626_38284cuda3std6ranges3__45__cpo4swapE,@object
	.size		_ZN39_INTERNAL_717c6554_4_k_cu_aae50626_38284cuda3std6ranges3__45__cpo4swapE,(.L_7 - _ZN39_INTERNAL_717c6554_4_k_cu_aae50626_38284cuda3std6ranges3__45__cpo4swapE)
_ZN39_INTERNAL_717c6554_4_k_cu_aae50626_38284cuda3std6ranges3__45__cpo4swapE:
	.zero		1
.L_7:


//--------------------- .nv.constant0._ZN7cutlass13device_kernelINS_4conv6kernel13ConvUniversalINS1_16ConvProblemShapeILNS1_8OperatorE1ELi3EEENS1_10collective14CollectiveConvINS1_46MainloopSm90TmaGmmaWarpSpecializedImplicitGemmILS5_1ELi4ELi3EN4cute5tupleIJNSA_1CILi1EEESD_SD_EEENS1_36KernelImplicitTmaWarpSpecializedSm90ELi1EEENSB_IJNSC_ILi256EEENSC_ILi128EEENSB_IJNSC_ILi64EEEEEEEEENS_10bfloat16_tESM_NSA_8TiledMMAINSA_8MMA_AtomIJNSA_4SM904GMMA28MMA_64x128x16_F32BF16BF16_SSILNSQ_5MajorE0ELSS_1ELNSQ_7ScaleInE1ELST_1EEEEEENSA_6LayoutISE_NSB_IJNSC_ILi0EEESX_SX_EEEEENSB_IJNSA_10UnderscoreES10_S10_EEEEENS7_6detail26Sm90ImplicitGemmTileTraitsINSA_20SM90_TMA_LOAD_IM2COLENSA_14ComposedLayoutINSA_7SwizzleILi3ELi4ELi3EEENSA_18smem_ptr_flag_bitsILi16EEENSW_INSB_IJNSB_IJNSC_ILi8EEENSC_ILi32EEEEEENSB_IJSJ_SD_EEENSB_IJSD_NSC_ILi4EEEEEEEEENSB_IJNSB_IJSJ_NSC_ILi512EEEEEENSB_IJSD_SX_EEENSB_IJSX_NSC_ILi16384EEEEEEEEEEEEEvEENS14_INSA_13SM90_TMA_LOADENS16_IS18_S1A_NSW_INSB_IJNSB_IJSJ_NSC_ILi2EEEEEENSB_IJS1B_S1B_EEES1G_EEENSB_IJNSB_IJSD_NSC_ILi4096EEEEEES1J_NSB_IJSX_NSC_ILi8192EEEEEEEEEEEEEvEEEENS_8epilogue10collective6detail29Sm90TmaWarpSpecializedAdapterINS26_15DefaultEpilogueISM_NSB_IJNSB_IJllllEEESD_SX_EEES2B_NS25_6thread17LinearCombinationISM_Li1EffLNS2C_9ScaleType4KindE0ELNS_15FloatRoundStyleE2ESM_EENS_4gemm15EpilogueDefaultEEEEEvvEEEEvNT_6ParamsE --------------------------
	.section	.nv.constant0._ZN7cutlass13device_kernelINS_4conv6kernel13ConvUniversalINS1_16ConvProblemShapeILNS1_8OperatorE1ELi3EEENS1_10collective14CollectiveConvINS1_46MainloopSm90TmaGmmaWarpSpecializedImplicitGemmILS5_1ELi4ELi3EN4cute5tupleIJNSA_1CILi1EEESD_SD_EEENS1_36KernelImplicitTmaWarpSpecializedSm90ELi1EEENSB_IJNSC_ILi256EEENSC_ILi128EEENSB_IJNSC_ILi64EEEEEEEEENS_10bfloat16_tESM_NSA_8TiledMMAINSA_8MMA_AtomIJNSA_4SM904GMMA28MMA_64x128x16_F32BF16BF16_SSILNSQ_5MajorE0ELSS_1ELNSQ_7ScaleInE1ELST_1EEEEEENSA_6LayoutISE_NSB_IJNSC_ILi0EEESX_SX_EEEEENSB_IJNSA_10UnderscoreES10_S10_EEEEENS7_6detail26Sm90ImplicitGemmTileTraitsINSA_20SM90_TMA_LOAD_IM2COLENSA_14ComposedLayoutINSA_7SwizzleILi3ELi4ELi3EEENSA_18smem_ptr_flag_bitsILi16EEENSW_INSB_IJNSB_IJNSC_ILi8EEENSC_ILi32EEEEEENSB_IJSJ_SD_EEENSB_IJSD_NSC_ILi4EEEEEEEEENSB_IJNSB_IJSJ_NSC_ILi512EEEEEENSB_IJSD_SX_EEENSB_IJSX_NSC_ILi16384EEEEEEEEEEEEEvEENS14_INSA_13SM90_TMA_LOADENS16_IS18_S1A_NSW_INSB_IJNSB_IJSJ_NSC_ILi2EEEEEENSB_IJS1B_S1B_EEES1G_EEENSB_IJNSB_IJSD_NSC_ILi4096EEEEEES1J_NSB_IJSX_NSC_ILi8192EEEEEEEEEEEEEvEEEENS_8epilogue10collective6detail29Sm90TmaWarpSpecializedAdapterINS26_15DefaultEpilogueISM_NSB_IJNSB_IJllllEEESD_SX_EEES2B_NS25_6thread17LinearCombinationISM_Li1EffLNS2C_9ScaleType4KindE0ELNS_15FloatRoundStyleE2ESM_EENS_4gemm15EpilogueDefaultEEEEEvvEEEEvNT_6ParamsE,"a",@progbits
	.sectionflags	@""
	.align	4
.nv.constant0._ZN7cutlass13device_kernelINS_4conv6kernel13ConvUniversalINS1_16ConvProblemShapeILNS1_8OperatorE1ELi3EEENS1_10collective14CollectiveConvINS1_46MainloopSm90TmaGmmaWarpSpecializedImplicitGemmILS5_1ELi4ELi3EN4cute5tupleIJNSA_1CILi1EEESD_SD_EEENS1_36KernelImplicitTmaWarpSpecializedSm90ELi1EEENSB_IJNSC_ILi256EEENSC_ILi128EEENSB_IJNSC_ILi64EEEEEEEEENS_10bfloat16_tESM_NSA_8TiledMMAINSA_8MMA_AtomIJNSA_4SM904GMMA28MMA_64x128x16_F32BF16BF16_SSILNSQ_5MajorE0ELSS_1ELNSQ_7ScaleInE1ELST_1EEEEEENSA_6LayoutISE_NSB_IJNSC_ILi0EEESX_SX_EEEEENSB_IJNSA_10UnderscoreES10_S10_EEEEENS7_6detail26Sm90ImplicitGemmTileTraitsINSA_20SM90_TMA_LOAD_IM2COLENSA_14ComposedLayoutINSA_7SwizzleILi3ELi4ELi3EEENSA_18smem_ptr_flag_bitsILi16EEENSW_INSB_IJNSB_IJNSC_ILi8EEENSC_ILi32EEEEEENSB_IJSJ_SD_EEENSB_IJSD_NSC_ILi4EEEEEEEEENSB_IJNSB_IJSJ_NSC_ILi512EEEEEENSB_IJSD_SX_EEENSB_IJSX_NSC_ILi16384EEEEEEEEEEEEEvEENS14_INSA_13SM90_TMA_LOADENS16_IS18_S1A_NSW_INSB_IJNSB_IJSJ_NSC_ILi2EEEEEENSB_IJS1B_S1B_EEES1G_EEENSB_IJNSB_IJSD_NSC_ILi4096EEEEEES1J_NSB_IJSX_NSC_ILi8192EEEEEEEEEEEEEvEEEENS_8epilogue10collective6detail29Sm90TmaWarpSpecializedAdapterINS26_15DefaultEpilogueISM_NSB_IJNSB_IJllllEEESD_SX_EEES2B_NS25_6thread17LinearCombinationISM_Li1EffLNS2C_9ScaleType4KindE0ELNS_15FloatRoundStyleE2ESM_EENS_4gemm15EpilogueDefaultEEEEEvvEEEEvNT_6ParamsE:
	.zero		1664


//--------------------- SYMBOLS --------------------------

	.type		.nv.reservedSmem.offset0,@object
	.size		.nv.reservedSmem.offset0,0x4
